	.headerflags	@"EF_CUDA_TEXMODE_UNIFIED EF_CUDA_64BIT_ADDRESS EF_CUDA_ACCELERATORS EF_CUDA_SM90 EF_CUDA_VIRTUAL_SM(EF_CUDA_SM90)"
	.elftype	@"ET_EXEC"


//--------------------- .nv.info                  --------------------------
	.section	.nv.info,"",@"SHT_CUDA_INFO"
	.align	4


	//----- nvinfo : EIATTR_REGCOUNT
	.align		4
        /*0000*/ 	.byte	0x04, 0x2f
        /*0002*/ 	.short	(.L_3 - .L_2)
	.align		4
.L_2:
        /*0004*/ 	.word	index@(triton_poi_fused__native_batch_norm_legit_no_training_add_rrelu_with_noise_functional_24)
        /*0008*/ 	.word	0x00000036


	//----- nvinfo : EIATTR_MIN_STACK_SIZE
	.align		4
.L_3:
        /*000c*/ 	.byte	0x04, 0x12
        /*000e*/ 	.short	(.L_5 - .L_4)
	.align		4
.L_4:
        /*0010*/ 	.word	index@(triton_poi_fused__native_batch_norm_legit_no_training_add_rrelu_with_noise_functional_24)
        /*0014*/ 	.word	0x00000000


	//----- nvinfo : EIATTR_FRAME_SIZE
	.align		4
.L_5:
        /*0018*/ 	.byte	0x04, 0x11
        /*001a*/ 	.short	(.L_7 - .L_6)
	.align		4
.L_6:
        /*001c*/ 	.word	index@(triton_poi_fused__native_batch_norm_legit_no_training_add_rrelu_with_noise_functional_24)
        /*0020*/ 	.word	0x00000000


	//----- nvinfo : EIATTR_MIN_STACK_SIZE
	.align		4
.L_7:
        /*0024*/ 	.byte	0x04, 0x12
        /*0026*/ 	.short	(.L_9 - .L_8)
	.align		4
.L_8:
        /*0028*/ 	.word	index@(triton_poi_fused__native_batch_norm_legit_no_training_add_rrelu_with_noise_functional_24)
        /*002c*/ 	.word	0x00000000
.L_9:


//--------------------- .nv.info.triton_poi_fused__native_batch_norm_legit_no_training_add_rrelu_with_noise_functional_24 --------------------------
	.section	.nv.info.triton_poi_fused__native_batch_norm_legit_no_training_add_rrelu_with_noise_functional_24,"",@"SHT_CUDA_INFO"
	.sectionflags	@""
	.align	4


	//----- nvinfo : EIATTR_CUDA_API_VERSION
	.align		4
        /*0000*/ 	.byte	0x04, 0x37
        /*0002*/ 	.short	(.L_11 - .L_10)
.L_10:
        /*0004*/ 	.word	0x0000007c


	//----- nvinfo : EIATTR_KPARAM_INFO
	.align		4
.L_11:
        /*0008*/ 	.byte	0x04, 0x17
        /*000a*/ 	.short	(.L_13 - .L_12)
.L_12:
        /*000c*/ 	.word	0x00000000
        /*0010*/ 	.short	0x0009
        /*0012*/ 	.short	0x0044
        /*0014*/ 	.byte	0x00, 0xf0, 0x11, 0x00


	//----- nvinfo : EIATTR_KPARAM_INFO
	.align		4
.L_13:
        /*0018*/ 	.byte	0x04, 0x17
        /*001a*/ 	.short	(.L_15 - .L_14)
.L_14:
        /*001c*/ 	.word	0x00000000
        /*0020*/ 	.short	0x0008
        /*0022*/ 	.short	0x0040
        /*0024*/ 	.byte	0x00, 0xf0, 0x11, 0x00


	//----- nvinfo : EIATTR_KPARAM_INFO
	.align		4
.L_15:
        /*0028*/ 	.byte	0x04, 0x17
        /*002a*/ 	.short	(.L_17 - .L_16)
.L_16:
        /*002c*/ 	.word	0x00000000
        /*0030*/ 	.short	0x0007
        /*0032*/ 	.short	0x0038
        /*0034*/ 	.byte	0x00, 0xf4, 0x21, 0x00


	//----- nvinfo : EIATTR_KPARAM_INFO
	.align		4
.L_17:
        /*0038*/ 	.byte	0x04, 0x17
        /*003a*/ 	.short	(.L_19 - .L_18)
.L_18:
        /*003c*/ 	.word	0x00000000
        /*0040*/ 	.short	0x0006
        /*0042*/ 	.short	0x0030
        /*0044*/ 	.byte	0x00, 0xf4, 0x21, 0x00


	//----- nvinfo : EIATTR_KPARAM_INFO
	.align		4
.L_19:
        /*0048*/ 	.byte	0x04, 0x17
        /*004a*/ 	.short	(.L_21 - .L_20)
.L_20:
        /*004c*/ 	.word	0x00000000
        /*0050*/ 	.short	0x0005
        /*0052*/ 	.short	0x0028
        /*0054*/ 	.byte	0x00, 0xf4, 0x21, 0x00


	//----- nvinfo : EIATTR_KPARAM_INFO
	.align		4
.L_21:
        /*0058*/ 	.byte	0x04, 0x17
        /*005a*/ 	.short	(.L_23 - .L_22)
.L_22:
        /*005c*/ 	.word	0x00000000
        /*0060*/ 	.short	0x0004
        /*0062*/ 	.short	0x0020
        /*0064*/ 	.byte	0x00, 0xf4, 0x21, 0x00


	//----- nvinfo : EIATTR_KPARAM_INFO
	.align		4
.L_23:
        /*0068*/ 	.byte	0x04, 0x17
        /*006a*/ 	.short	(.L_25 - .L_24)
.L_24:
        /*006c*/ 	.word	0x00000000
        /*0070*/ 	.short	0x0003
        /*0072*/ 	.short	0x0018
        /*0074*/ 	.byte	0x00, 0xf4, 0x21, 0x00


	//----- nvinfo : EIATTR_KPARAM_INFO
	.align		4
.L_25:
        /*0078*/ 	.byte	0x04, 0x17
        /*007a*/ 	.short	(.L_27 - .L_26)
.L_26:
        /*007c*/ 	.word	0x00000000
        /*0080*/ 	.short	0x0002
        /*0082*/ 	.short	0x0010
        /*0084*/ 	.byte	0x00, 0xf4, 0x21, 0x00


	//----- nvinfo : EIATTR_KPARAM_INFO
	.align		4
.L_27:
        /*0088*/ 	.byte	0x04, 0x17
        /*008a*/ 	.short	(.L_29 - .L_28)
.L_28:
        /*008c*/ 	.word	0x00000000
        /*0090*/ 	.short	0x0001
        /*0092*/ 	.short	0x0008
        /*0094*/ 	.byte	0x00, 0xf4, 0x21, 0x00


	//----- nvinfo : EIATTR_KPARAM_INFO
	.align		4
.L_29:
        /*0098*/ 	.byte	0x04, 0x17
        /*009a*/ 	.short	(.L_31 - .L_30)
.L_30:
        /*009c*/ 	.word	0x00000000
        /*00a0*/ 	.short	0x0000
        /*00a2*/ 	.short	0x0000
        /*00a4*/ 	.byte	0x00, 0xf4, 0x21, 0x00


	//----- nvinfo : EIATTR_SPARSE_MMA_MASK
	.align		4
.L_31:
        /*00a8*/ 	.byte	0x03, 0x50
        /*00aa*/ 	.short	0x0000


	//----- nvinfo : EIATTR_MAXREG_COUNT
	.align		4
        /*00ac*/ 	.byte	0x03, 0x1b
        /*00ae*/ 	.short	0x00ff


	//----- nvinfo : EIATTR_EXIT_INSTR_OFFSETS
	.align		4
        /*00b0*/ 	.byte	0x04, 0x1c
        /*00b2*/ 	.short	(.L_33 - .L_32)


	//   ....[0]....
.L_32:
        /*00b4*/ 	.word	0x00002200


	//   ....[1]....
        /*00b8*/ 	.word	0x00002250


	//----- nvinfo : EIATTR_REQNTID
	.align		4
.L_33:
        /*00bc*/ 	.byte	0x04, 0x10
        /*00be*/ 	.short	(.L_35 - .L_34)
.L_34:
        /*00c0*/ 	.word	0x00000100
        /*00c4*/ 	.word	0x00000001
        /*00c8*/ 	.word	0x00000001


	//----- nvinfo : EIATTR_CBANK_PARAM_SIZE
	.align		4
.L_35:
        /*00cc*/ 	.byte	0x03, 0x19
        /*00ce*/ 	.short	0x0048


	//----- nvinfo : EIATTR_PARAM_CBANK
	.align		4
        /*00d0*/ 	.byte	0x04, 0x0a
        /*00d2*/ 	.short	(.L_37 - .L_36)
	.align		4
.L_36:
        /*00d4*/ 	.word	index@(.nv.constant0.triton_poi_fused__native_batch_norm_legit_no_training_add_rrelu_with_noise_functional_24)
        /*00d8*/ 	.short	0x0210
        /*00da*/ 	.short	0x0048


	//----- nvinfo : EIATTR_SW_WAR
	.align		4
.L_37:
        /*00dc*/ 	.byte	0x04, 0x36
        /*00de*/ 	.short	(.L_39 - .L_38)
.L_38:
        /*00e0*/ 	.word	0x00000008
.L_39:


//--------------------- .nv.callgraph             --------------------------
	.section	.nv.callgraph,"",@"SHT_CUDA_CALLGRAPH"
	.align	4
	.sectionentsize	8
	.align		4
        /*0000*/ 	.word	0x00000000
	.align		4
        /*0004*/ 	.word	0xffffffff
	.align		4
        /*0008*/ 	.word	0x00000000
	.align		4
        /*000c*/ 	.word	0xfffffffe
	.align		4
        /*0010*/ 	.word	0x00000000
	.align		4
        /*0014*/ 	.word	0xfffffffd
	.align		4
        /*0018*/ 	.word	0x00000000
	.align		4
        /*001c*/ 	.word	0xfffffffc


//--------------------- .nv.constant4             --------------------------
	.section	.nv.constant4,"a",@progbits
	.align	8
	.align		8
.nv.constant4:
        /*0000*/ 	.dword	_$_str
	.align		8
        /*0008*/ 	.dword	_$_str_$_2


//--------------------- .text.triton_poi_fused__native_batch_norm_legit_no_training_add_rrelu_with_noise_functional_24 --------------------------
	.section	.text.triton_poi_fused__native_batch_norm_legit_no_training_add_rrelu_with_noise_functional_24,"ax",@progbits
	.sectionflags	@"SHF_BARRIERS=1"
	.align	128
        .global         triton_poi_fused__native_batch_norm_legit_no_training_add_rrelu_with_noise_functional_24
        .type           triton_poi_fused__native_batch_norm_legit_no_training_add_rrelu_with_noise_functional_24,@function
        .size           triton_poi_fused__native_batch_norm_legit_no_training_add_rrelu_with_noise_functional_24,(.L_x_1 - triton_poi_fused__native_batch_norm_legit_no_training_add_rrelu_with_noise_functional_24)
        .other          triton_poi_fused__native_batch_norm_legit_no_training_add_rrelu_with_noise_functional_24,@"STO_CUDA_ENTRY STV_DEFAULT"
triton_poi_fused__native_batch_norm_legit_no_training_add_rrelu_with_noise_functional_24:
.text.triton_poi_fused__native_batch_norm_legit_no_training_add_rrelu_with_noise_functional_24:
[----:B------:R-:W0:Y:S01]  /*0000*/  LDC R1, c[0x0][0x28] ;  /* 0x00000a00ff017b82 */ /* 0x000e220000000800 */
[----:B------:R-:W1:Y:S07]  /*0010*/  S2R R0, SR_TID.X ;  /* 0x0000000000007919 */ /* 0x000e6e0000002100 */
[----:B------:R-:W2:Y:S01]  /*0020*/  LDC.64 R18, c[0x0][0x210] ;  /* 0x00008400ff127b82 */ /* 0x000ea20000000a00 */
[----:B------:R-:W-:Y:S02]  /*0030*/  CS2R R12, SRZ ;  /* 0x00000000000c7805 */ /* 0x000fe4000001ff00 */
[----:B------:R-:W-:Y:S01]  /*0040*/  CS2R R14, SRZ ;  /* 0x00000000000e7805 */ /* 0x000fe2000001ff00 */
[----:B------:R-:W3:Y:S01]  /*0050*/  S2R R30, SR_CTAID.Y ;  /* 0x00000000001e7919 */ /* 0x000ee20000002600 */
[----:B------:R-:W-:Y:S01]  /*0060*/  ULDC.64 UR6, c[0x0][0x208] ;  /* 0x0000820000067ab9 */ /* 0x000fe20000000a00 */
[----:B------:R-:W-:Y:S01]  /*0070*/  CS2R R8, SRZ ;  /* 0x0000000000087805 */ /* 0x000fe2000001ff00 */
[----:B------:R-:W4:Y:S01]  /*0080*/  S2R R3, SR_CTAID.X ;  /* 0x0000000000037919 */ /* 0x000f220000002500 */
[----:B------:R-:W-:-:S02]  /*0090*/  CS2R R10, SRZ ;  /* 0x00000000000a7805 */ /* 0x000fc4000001ff00 */
[----:B------:R-:W-:Y:S01]  /*00a0*/  CS2R R20, SRZ ;  /* 0x0000000000147805 */ /* 0x000fe2000001ff00 */
[----:B------:R-:W5:Y:S01]  /*00b0*/  S2UR UR5, SR_CgaCtaId ;  /* 0x00000000000579c3 */ /* 0x000f620000008800 */
[----:B------:R-:W-:Y:S01]  /*00c0*/  UMOV UR4, 0x400 ;  /* 0x0000040000047882 */ /* 0x000fe20000000000 */
[----:B------:R-:W-:-:S06]  /*00d0*/  ULDC.64 UR8, c[0x0][0x240] ;  /* 0x0000900000087ab9 */ /* 0x000fcc0000000a00 */
[----:B------:R-:W5:Y:S08]  /*00e0*/  LDC.64 R46, c[0x0][0x228] ;  /* 0x00008a00ff2e7b82 */ /* 0x000f700000000a00 */
[----:B------:R-:W5:Y:S01]  /*00f0*/  LDC.64 R50, c[0x0][0x218] ;  /* 0x00008600ff327b82 */ /* 0x000f620000000a00 */
[----:B-1----:R-:W-:Y:S01]  /*0100*/  IMAD.SHL.U32 R2, R0, 0x4, RZ ;  /* 0x0000000400027824 */ /* 0x002fe200078e00ff */
[----:B------:R-:W-:-:S06]  /*0110*/  SHF.R.U32.HI R28, RZ, 0x6, R0 ;  /* 0x00000006ff1c7819 */ /* 0x000fcc0000011600 */
[----:B------:R-:W1:Y:S01]  /*0120*/  LDC.64 R48, c[0x0][0x220] ;  /* 0x00008800ff307b82 */ /* 0x000e620000000a00 */
[----:B---3--:R-:W-:Y:S01]  /*0130*/  IMAD.SHL.U32 R5, R30, 0x10, RZ ;  /* 0x000000101e057824 */ /* 0x008fe200078e00ff */
[----:B------:R-:W-:Y:S02]  /*0140*/  LOP3.LUT R4, R2, 0xfc, RZ, 0xc0, !PT ;  /* 0x000000fc02047812 */ /* 0x000fe400078ec0ff */
[----:B------:R-:W-:Y:S02]  /*0150*/  SGXT.U32 R28, R28, 0x2 ;  /* 0x000000021c1c781a */ /* 0x000fe40000000000 */
[----:B----4-:R-:W-:Y:S02]  /*0160*/  PRMT R17, R4, 0x6540, R3 ;  /* 0x0000654004117816 */ /* 0x010fe40000000003 */
[----:B------:R-:W-:Y:S01]  /*0170*/  LOP3.LUT R4, R5, R28, RZ, 0xfc, !PT ;  /* 0x0000001c05047212 */ /* 0x000fe200078efcff */
[----:B------:R-:W3:Y:S01]  /*0180*/  LDC.64 R42, c[0x0][0x230] ;  /* 0x00008c00ff2a7b82 */ /* 0x000ee20000000a00 */
[----:B------:R-:W-:-:S03]  /*0190*/  ISETP.GE.AND P0, PT, R17, 0x100, PT ;  /* 0x000001001100780c */ /* 0x000fc60003f06270 */
[C---:B------:R-:W-:Y:S01]  /*01a0*/  IMAD R7, R4.reuse, 0x100, R17 ;  /* 0x0000010004077824 */ /* 0x040fe200078e0211 */
[----:B------:R-:W-:Y:S02]  /*01b0*/  ISETP.LT.AND P1, PT, R4, 0x100, !P0 ;  /* 0x000001000400780c */ /* 0x000fe40004721270 */
[----:B------:R-:W-:Y:S01]  /*01c0*/  LOP3.LUT R4, R5, 0x4, R28, 0xfe, !PT ;  /* 0x0000000405047812 */ /* 0x000fe200078efe1c */
[----:B--2---:R-:W-:Y:S01]  /*01d0*/  IMAD.WIDE R6, R7, 0x4, R18 ;  /* 0x0000000407067825 */ /* 0x004fe200078e0212 */
[----:B------:R-:W-:Y:S01]  /*01e0*/  LOP3.LUT R16, R5, 0x8, R28, 0xfe, !PT ;  /* 0x0000000805107812 */ /* 0x000fe200078efe1c */
[----:B------:R-:W2:Y:S02]  /*01f0*/  LDC.64 R40, c[0x0][0x238] ;  /* 0x00008e00ff287b82 */ /* 0x000ea40000000a00 */
[----:B------:R-:W-:Y:S01]  /*0200*/  IMAD R23, R4, 0x100, R17 ;  /* 0x0000010004177824 */ /* 0x000fe200078e0211 */
[----:B------:R-:W-:-:S05]  /*0210*/  ISETP.LT.AND P2, PT, R16, 0x100, !P0 ;  /* 0x000001001000780c */ /* 0x000fca0004741270 */
[----:B------:R4:W2:Y:S01]  /*0220*/  @P1 LDG.E.128 R12, desc[UR6][R6.64] ;  /* 0x00000006060c1981 */ /* 0x0008a2000c1e1d00 */
[----:B------:R-:W-:Y:S01]  /*0230*/  ISETP.LT.AND P1, PT, R4, 0x100, !P0 ;  /* 0x000001000400780c */ /* 0x000fe20004721270 */
[----:B------:R-:W-:Y:S01]  /*0240*/  IMAD R25, R16, 0x100, R17 ;  /* 0x0000010010197824 */ /* 0x000fe200078e0211 */
[----:B------:R-:W-:-:S04]  /*0250*/  LOP3.LUT R4, R5, 0xc, R28, 0xfe, !PT ;  /* 0x0000000c05047812 */ /* 0x000fc800078efe1c */
[C---:B------:R-:W-:Y:S01]  /*0260*/  ISETP.LT.AND P0, PT, R4.reuse, 0x100, !P0 ;  /* 0x000001000400780c */ /* 0x040fe20004701270 */
[----:B------:R-:W-:Y:S02]  /*0270*/  IMAD R27, R4, 0x100, R17 ;  /* 0x00000100041b7824 */ /* 0x000fe400078e0211 */
[----:B----4-:R-:W-:Y:S01]  /*0280*/  IMAD.WIDE R6, R23, 0x4, R18 ;  /* 0x0000000417067825 */ /* 0x010fe200078e0212 */
[----:B------:R-:W-:-:S03]  /*0290*/  CS2R R22, SRZ ;  /* 0x0000000000167805 */ /* 0x000fc6000001ff00 */
[--C-:B------:R-:W-:Y:S01]  /*02a0*/  IMAD.WIDE R16, R25, 0x4, R18.reuse ;  /* 0x0000000419107825 */ /* 0x100fe200078e0212 */
[----:B------:R-:W-:Y:S01]  /*02b0*/  CS2R R24, SRZ ;  /* 0x0000000000187805 */ /* 0x000fe2000001ff00 */
[----:B------:R-:W4:Y:S02]  /*02c0*/  @P1 LDG.E.128 R8, desc[UR6][R6.64] ;  /* 0x0000000606081981 */ /* 0x000f24000c1e1d00 */
[----:B------:R-:W-:Y:S01]  /*02d0*/  IMAD.WIDE R18, R27, 0x4, R18 ;  /* 0x000000041b127825 */ /* 0x000fe200078e0212 */
[----:B------:R-:W-:Y:S01]  /*02e0*/  CS2R R26, SRZ ;  /* 0x00000000001a7805 */ /* 0x000fe2000001ff00 */
[----:B------:R1:W4:Y:S05]  /*02f0*/  @P2 LDG.E.128 R20, desc[UR6][R16.64] ;  /* 0x0000000610142981 */ /* 0x00032a000c1e1d00 */
[----:B------:R3:W4:Y:S01]  /*0300*/  @P0 LDG.E.128 R24, desc[UR6][R18.64] ;  /* 0x0000000612180981 */ /* 0x000722000c1e1d00 */
[----:B------:R-:W-:Y:S01]  /*0310*/  IMAD.SHL.U32 R4, R0, 0x40, RZ ;  /* 0x0000004000047824 */ /* 0x000fe200078e00ff */
[----:B-----5:R-:W-:Y:S01]  /*0320*/  UPRMT UR4, UR5, 0x654, UR4 ;  /* 0x0000065405047896 */ /* 0x020fe20008000004 */
[----:B------:R-:W-:-:S02]  /*0330*/  SHF.R.S32.HI R38, RZ, 0x1b, R30 ;  /* 0x0000001bff267819 */ /* 0x000fc4000001141e */
[----:B------:R-:W-:Y:S02]  /*0340*/  ISETP.GE.AND P1, PT, R5, 0x100, PT ;  /* 0x000001000500780c */ /* 0x000fe40003f26270 */
[----:B01----:R-:W-:Y:S02]  /*0350*/  CS2R R16, SRZ ;  /* 0x0000000000107805 */ /* 0x003fe4000001ff00 */
[----:B------:R-:W-:Y:S02]  /*0360*/  LOP3.LUT R6, R4, 0xfc0, RZ, 0xc0, !PT ;  /* 0x00000fc004067812 */ /* 0x000fe400078ec0ff */
[----:B------:R-:W-:Y:S02]  /*0370*/  LOP3.LUT R28, R28, 0xfc0, R4, 0xf8, !PT ;  /* 0x00000fc01c1c7812 */ /* 0x000fe400078ef804 */
[----:B---3--:R-:W-:Y:S02]  /*0380*/  CS2R R18, SRZ ;  /* 0x0000000000127805 */ /* 0x008fe4000001ff00 */
[----:B------:R-:W-:-:S02]  /*0390*/  LEA R7, R6, UR4, 0x2 ;  /* 0x0000000406077c11 */ /* 0x000fc4000f8e10ff */
[----:B------:R-:W-:-:S03]  /*03a0*/  SGXT R38, R38, 0x1 ;  /* 0x000000012626781a */ /* 0x000fc60000000200 */
[----:B------:R-:W-:Y:S01]  /*03b0*/  IMAD R29, R28, 0x4, R7 ;  /* 0x000000041c1d7824 */ /* 0x000fe200078e0207 */
[----:B------:R-:W-:-:S04]  /*03c0*/  LEA.HI R28, R38, R5, RZ, 0x6 ;  /* 0x00000005261c7211 */ /* 0x000fc800078f30ff */
[----:B------:R-:W-:-:S05]  /*03d0*/  LOP3.LUT R6, R28, 0xffffffc0, RZ, 0xc0, !PT ;  /* 0xffffffc01c067812 */ /* 0x000fca00078ec0ff */
[----:B------:R-:W-:-:S04]  /*03e0*/  IMAD.IADD R35, R5, 0x1, -R6 ;  /* 0x0000000105237824 */ /* 0x000fc800078e0a06 */
[----:B------:R-:W-:Y:S01]  /*03f0*/  IMAD.WIDE R6, R35, 0x4, R46 ;  /* 0x0000000423067825 */ /* 0x000fe200078e022e */
[----:B------:R-:W-:-:S03]  /*0400*/  PRMT R36, R0, 0x6540, R3 ;  /* 0x0000654000247816 */ /* 0x000fc60000000003 */
[----:B------:R-:W-:Y:S01]  /*0410*/  IMAD.SHL.U32 R28, R28, 0x100, RZ ;  /* 0x000001001c1c7824 */ /* 0x000fe200078e00ff */
[----:B------:R-:W-:-:S04]  /*0420*/  ISETP.GE.AND P0, PT, R36, 0x100, PT ;  /* 0x000001002400780c */ /* 0x000fc80003f06270 */
[----:B------:R-:W-:Y:S02]  /*0430*/  ISETP.LT.AND P0, PT, R5, 0x100, !P0 ;  /* 0x000001000500780c */ /* 0x000fe40004701270 */
[----:B------:R-:W-:Y:S01]  /*0440*/  CS2R R30, SRZ ;  /* 0x00000000001e7805 */ /* 0x000fe2000001ff00 */
[----:B------:R-:W-:Y:S01]  /*0450*/  IMAD.WIDE R32, R35, 0x4, R42 ;  /* 0x0000000423207825 */ /* 0x000fe200078e022a */
[----:B--2---:R-:W-:Y:S04]  /*0460*/  STS [R29], R12 ;  /* 0x0000000c1d007388 */ /* 0x004fe80000000800 */
[----:B------:R-:W-:Y:S04]  /*0470*/  STS [R29+0x80], R13 ;  /* 0x0000800d1d007388 */ /* 0x000fe80000000800 */
[----:B------:R-:W-:Y:S04]  /*0480*/  STS [R29+0x100], R14 ;  /* 0x0001000e1d007388 */ /* 0x000fe80000000800 */
[----:B------:R-:W-:Y:S04]  /*0490*/  STS [R29+0x180], R15 ;  /* 0x0001800f1d007388 */ /* 0x000fe80000000800 */
[----:B----4-:R-:W-:Y:S04]  /*04a0*/  STS [R29+0x10], R8 ;  /* 0x000010081d007388 */ /* 0x010fe80000000800 */
[----:B------:R0:W-:Y:S04]  /*04b0*/  STS [R29+0x90], R9 ;  /* 0x000090091d007388 */ /* 0x0001e80000000800 */
[----:B------:R-:W-:Y:S04]  /*04c0*/  STS [R29+0x110], R10 ;  /* 0x0001100a1d007388 */ /* 0x000fe80000000800 */
[----:B------:R1:W-:Y:S04]  /*04d0*/  STS [R29+0x190], R11 ;  /* 0x0001900b1d007388 */ /* 0x0003e80000000800 */
[----:B------:R-:W-:Y:S04]  /*04e0*/  STS [R29+0x20], R20 ;  /* 0x000020141d007388 */ /* 0x000fe80000000800 */
[----:B------:R-:W-:Y:S04]  /*04f0*/  STS [R29+0xa0], R21 ;  /* 0x0000a0151d007388 */ /* 0x000fe80000000800 */
[----:B------:R-:W-:Y:S04]  /*0500*/  STS [R29+0x120], R22 ;  /* 0x000120161d007388 */ /* 0x000fe80000000800 */
[----:B------:R2:W-:Y:S04]  /*0510*/  STS [R29+0x1a0], R23 ;  /* 0x0001a0171d007388 */ /* 0x0005e80000000800 */
[----:B------:R-:W-:Y:S04]  /*0520*/  STS [R29+0x30], R24 ;  /* 0x000030181d007388 */ /* 0x000fe80000000800 */
[----:B------:R3:W-:Y:S04]  /*0530*/  STS [R29+0xb0], R25 ;  /* 0x0000b0191d007388 */ /* 0x0007e80000000800 */
[----:B------:R-:W-:Y:S04]  /*0540*/  STS [R29+0x130], R26 ;  /* 0x0001301a1d007388 */ /* 0x000fe80000000800 */
[----:B------:R4:W-:Y:S01]  /*0550*/  STS [R29+0x1b0], R27 ;  /* 0x0001b01b1d007388 */ /* 0x0009e20000000800 */
[----:B------:R-:W-:Y:S01]  /*0560*/  BAR.SYNC.DEFER_BLOCKING 0x0 ;  /* 0x0000000000007b1d */ /* 0x000fe20000010000 */
[----:B0-----:R-:W-:-:S05]  /*0570*/  LOP3.LUT R9, R28, 0xffffc000, RZ, 0xc0, !PT ;  /* 0xffffc0001c097812 */ /* 0x001fca00078ec0ff */
[----:B------:R0:W5:Y:S01]  /*0580*/  @!P1 LDG.E.EL.128 R16, desc[UR6][R6.64] ;  /* 0x0000000606109981 */ /* 0x000162000c2e1d00 */
[----:B------:R-:W-:Y:S01]  /*0590*/  IMAD R36, R36, 0x40, R9 ;  /* 0x0000004024247824 */ /* 0x000fe200078e0209 */
[----:B------:R-:W-:Y:S02]  /*05a0*/  CS2R R8, SRZ ;  /* 0x0000000000087805 */ /* 0x000fe4000001ff00 */
[----:B-1----:R-:W-:Y:S02]  /*05b0*/  CS2R R10, SRZ ;  /* 0x00000000000a7805 */ /* 0x002fe4000001ff00 */
[----:B------:R-:W-:Y:S02]  /*05c0*/  CS2R R12, SRZ ;  /* 0x00000000000c7805 */ /* 0x000fe4000001ff00 */
[----:B------:R-:W-:Y:S01]  /*05d0*/  CS2R R14, SRZ ;  /* 0x00000000000e7805 */ /* 0x000fe2000001ff00 */
[----:B--2---:R-:W-:-:S04]  /*05e0*/  IMAD.WIDE R22, R35, 0x4, R48 ;  /* 0x0000000423167825 */ /* 0x004fc800078e0230 */
[----:B0-----:R-:W-:Y:S01]  /*05f0*/  IMAD.IADD R6, R35, 0x1, R36 ;  /* 0x0000000123067824 */ /* 0x001fe200078e0224 */
[----:B------:R-:W2:Y:S03]  /*0600*/  @!P1 LDG.E.EL.128 R12, desc[UR6][R22.64] ;  /* 0x00000006160c9981 */ /* 0x000ea6000c2e1d00 */
[----:B------:R-:W-:-:S05]  /*0610*/  IMAD.WIDE R20, R6, 0x4, R50 ;  /* 0x0000000406147825 */ /* 0x000fca00078e0232 */
[----:B------:R0:W2:Y:S01]  /*0620*/  @P0 LDG.E.128 R8, desc[UR6][R20.64] ;  /* 0x0000000614080981 */ /* 0x0000a2000c1e1d00 */
[----:B---3--:R-:W-:Y:S02]  /*0630*/  CS2R R24, SRZ ;  /* 0x0000000000187805 */ /* 0x008fe4000001ff00 */
[----:B----4-:R-:W-:Y:S02]  /*0640*/  CS2R R26, SRZ ;  /* 0x00000000001a7805 */ /* 0x010fe4000001ff00 */
[----:B------:R-:W-:-:S04]  /*0650*/  CS2R R28, SRZ ;  /* 0x00000000001c7805 */ /* 0x000fc8000001ff00 */
[----:B------:R1:W3:Y:S01]  /*0660*/  @!P1 LDG.E.EL.128 R24, desc[UR6][R32.64] ;  /* 0x0000000620189981 */ /* 0x0002e2000c2e1d00 */
[----:B0-----:R-:W-:-:S05]  /*0670*/  IMAD.WIDE R20, R35, 0x4, R40 ;  /* 0x0000000423147825 */ /* 0x001fca00078e0228 */
[----:B------:R0:W3:Y:S01]  /*0680*/  @!P1 LDG.E.EL.128 R28, desc[UR6][R20.64] ;  /* 0x00000006141c9981 */ /* 0x0000e2000c2e1d00 */
[----:B-1----:R-:W-:-:S05]  /*0690*/  VIADD R33, R5, 0x4 ;  /* 0x0000000405217836 */ /* 0x002fca0000000000 */
[----:B------:R-:W-:Y:S02]  /*06a0*/  LEA.HI R7, R38, R33, RZ, 0x6 ;  /* 0x0000002126077211 */ /* 0x000fe400078f30ff */
[----:B0-----:R-:W-:Y:S01]  /*06b0*/  CS2R R20, SRZ ;  /* 0x0000000000147805 */ /* 0x001fe2000001ff00 */
[----:B-----5:R-:W-:Y:S01]  /*06c0*/  FADD R22, R19, 9.9999997473787516356e-06 ;  /* 0x3727c5ac13167421 */ /* 0x020fe20000000000 */
[----:B------:R-:W-:-:S05]  /*06d0*/  FADD R19, R16, 9.9999997473787516356e-06 ;  /* 0x3727c5ac10137421 */ /* 0x000fca0000000000 */
[----:B------:R-:W0:Y:S01]  /*06e0*/  MUFU.SQRT R22, R22 ;  /* 0x0000001600167308 */ /* 0x000e220000002000 */
[----:B------:R-:W-:-:S07]  /*06f0*/  FADD R18, R18, 9.9999997473787516356e-06 ;  /* 0x3727c5ac12127421 */ /* 0x000fce0000000000 */
[----:B------:R-:W1:Y:S01]  /*0700*/  MUFU.SQRT R19, R19 ;  /* 0x0000001300137308 */ /* 0x000e620000002000 */
[----:B------:R-:W-:-:S07]  /*0710*/  FADD R17, R17, 9.9999997473787516356e-06 ;  /* 0x3727c5ac11117421 */ /* 0x000fce0000000000 */
[----:B------:R-:W4:Y:S01]  /*0720*/  MUFU.SQRT R18, R18 ;  /* 0x0000001200127308 */ /* 0x000f220000002000 */
[C---:B0-----:R-:W-:Y:S02]  /*0730*/  FSETP.GT.AND P6, PT, R22.reuse, 8.50705917302346158658e+37, PT ;  /* 0x7e8000001600780b */ /* 0x041fe40003fc4000 */
[----:B------:R-:W-:-:S05]  /*0740*/  FSETP.GEU.AND P5, PT, R22, 1.175494350822287508e-38, PT ;  /* 0x008000001600780b */ /* 0x000fca0003fae000 */
[----:B------:R-:W0:Y:S01]  /*0750*/  MUFU.SQRT R17, R17 ;  /* 0x0000001100117308 */ /* 0x000e220000002000 */
[----:B-1----:R-:W-:Y:S02]  /*0760*/  FSETP.GT.AND P3, PT, R19, 8.50705917302346158658e+37, PT ;  /* 0x7e8000001300780b */ /* 0x002fe40003f64000 */
[----:B------:R-:W-:Y:S01]  /*0770*/  LOP3.LUT R16, R7, 0xffffffc0, RZ, 0xc0, !PT ;  /* 0xffffffc007107812 */ /* 0x000fe200078ec0ff */
[----:B------:R-:W-:Y:S02]  /*0780*/  IMAD.MOV.U32 R7, RZ, RZ, 0x3e800000 ;  /* 0x3e800000ff077424 */ /* 0x000fe400078e00ff */
[----:B--2---:R-:W-:Y:S01]  /*0790*/  FADD R15, -R15, R11 ;  /* 0x0000000b0f0f7221 */ /* 0x004fe20000000100 */
[----:B----4-:R-:W-:Y:S01]  /*07a0*/  FSETP.GT.AND P2, PT, R18, 8.50705917302346158658e+37, PT ;  /* 0x7e8000001200780b */ /* 0x010fe20003f44000 */
[----:B------:R-:W-:Y:S01]  /*07b0*/  IMAD.IADD R33, R33, 0x1, -R16 ;  /* 0x0000000121217824 */ /* 0x000fe200078e0a10 */
[----:B------:R-:W-:Y:S01]  /*07c0*/  FSEL R11, R7, 1, P6 ;  /* 0x3f800000070b7808 */ /* 0x000fe20003000000 */
[----:B------:R-:W-:Y:S01]  /*07d0*/  @P6 FMUL R22, R22, 0.25 ;  /* 0x3e80000016166820 */ /* 0x000fe20000400000 */
[----:B------:R-:W-:-:S02]  /*07e0*/  FSETP.GEU.AND P4, PT, R19, 1.175494350822287508e-38, PT ;  /* 0x008000001300780b */ /* 0x000fc40003f8e000 */
[----:B------:R-:W-:Y:S01]  /*07f0*/  FSEL R16, R7, 1, P3 ;  /* 0x3f80000007107808 */ /* 0x000fe20001800000 */
[----:B------:R-:W-:Y:S01]  /*0800*/  @P3 FMUL R19, R19, 0.25 ;  /* 0x3e80000013133820 */ /* 0x000fe20000400000 */
[----:B0-----:R-:W-:Y:S02]  /*0810*/  FSETP.GT.AND P6, PT, R17, 8.50705917302346158658e+37, PT ;  /* 0x7e8000001100780b */ /* 0x001fe40003fc4000 */
[----:B------:R-:W-:Y:S01]  /*0820*/  FSETP.GEU.AND P3, PT, R18, 1.175494350822287508e-38, PT ;  /* 0x008000001200780b */ /* 0x000fe20003f6e000 */
[----:B------:R-:W-:Y:S01]  /*0830*/  @!P5 FMUL R22, R22, 16777216 ;  /* 0x4b8000001616d820 */ /* 0x000fe20000400000 */
[----:B------:R-:W-:Y:S01]  /*0840*/  @!P5 FMUL R11, R11, 16777216 ;  /* 0x4b8000000b0bd820 */ /* 0x000fe20000400000 */
[----:B------:R-:W-:Y:S01]  /*0850*/  FSETP.GEU.AND P5, PT, R17, 1.175494350822287508e-38, PT ;  /* 0x008000001100780b */ /* 0x000fe20003fae000 */
[----:B------:R-:W-:-:S03]  /*0860*/  @P2 FMUL R18, R18, 0.25 ;  /* 0x3e80000012122820 */ /* 0x000fc60000400000 */
[----:B------:R-:W0:Y:S01]  /*0870*/  MUFU.RCP R22, R22 ;  /* 0x0000001600167308 */ /* 0x000e220000001000 */
[----:B------:R-:W-:-:S03]  /*0880*/  @!P4 FMUL R19, R19, 16777216 ;  /* 0x4b8000001313c820 */ /* 0x000fc60000400000 */
[----:B------:R-:W-:Y:S02]  /*0890*/  @P6 FMUL R17, R17, 0.25 ;  /* 0x3e80000011116820 */ /* 0x000fe40000400000 */
[----:B------:R-:W-:-:S03]  /*08a0*/  @!P3 FMUL R18, R18, 16777216 ;  /* 0x4b8000001212b820 */ /* 0x000fc60000400000 */
[----:B------:R-:W-:Y:S01]  /*08b0*/  @!P5 FMUL R17, R17, 16777216 ;  /* 0x4b8000001111d820 */ /* 0x000fe20000400000 */
[----:B------:R-:W-:Y:S08]  /*08c0*/  MUFU.RCP R19, R19 ;  /* 0x0000001300137308 */ /* 0x000ff00000001000 */
[----:B------:R-:W1:Y:S01]  /*08d0*/  MUFU.RCP R18, R18 ;  /* 0x0000001200127308 */ /* 0x000e620000001000 */
[----:B0-----:R-:W-:Y:S01]  /*08e0*/  FMUL R22, R22, R11 ;  /* 0x0000000b16167220 */ /* 0x001fe20000400000 */
[----:B------:R-:W-:Y:S01]  /*08f0*/  FSEL R11, R7, 1, P2 ;  /* 0x3f800000070b7808 */ /* 0x000fe20001000000 */
[----:B------:R-:W-:-:S05]  /*0900*/  FADD R32, -R12, R8 ;  /* 0x000000080c207221 */ /* 0x000fca0000000100 */
[----:B------:R-:W0:Y:S01]  /*0910*/  MUFU.RCP R17, R17 ;  /* 0x0000001100117308 */ /* 0x000e220000001000 */
[----:B------:R-:W-:Y:S01]  /*0920*/  FSEL R12, R7, 1, P6 ;  /* 0x3f800000070c7808 */ /* 0x000fe20003000000 */
[----:B------:R-:W-:Y:S01]  /*0930*/  @!P3 FMUL R11, R11, 16777216 ;  /* 0x4b8000000b0bb820 */ /* 0x000fe20000400000 */
[----:B------:R-:W-:Y:S01]  /*0940*/  @!P4 FMUL R16, R16, 16777216 ;  /* 0x4b8000001010c820 */ /* 0x000fe20000400000 */
[----:B------:R-:W-:Y:S01]  /*0950*/  FMUL R22, R22, R15 ;  /* 0x0000000f16167220 */ /* 0x000fe20000400000 */
[----:B------:R-:W-:Y:S01]  /*0960*/  FADD R35, -R14, R10 ;  /* 0x0000000a0e237221 */ /* 0x000fe20000000100 */
[----:B------:R-:W-:Y:S01]  /*0970*/  @!P5 FMUL R12, R12, 16777216 ;  /* 0x4b8000000c0cd820 */ /* 0x000fe20000400000 */
[----:B-1----:R-:W-:Y:S01]  /*0980*/  FMUL R18, R18, R11 ;  /* 0x0000000b12127220 */ /* 0x002fe20000400000 */
[----:B------:R-:W-:Y:S02]  /*0990*/  IMAD.IADD R11, R33, 0x1, R36 ;  /* 0x00000001210b7824 */ /* 0x000fe400078e0224 */
[----:B------:R-:W-:Y:S01]  /*09a0*/  FMUL R19, R19, R16 ;  /* 0x0000001013137220 */ /* 0x000fe20000400000 */
[----:B------:R-:W-:Y:S01]  /*09b0*/  FADD R9, -R13, R9 ;  /* 0x000000090d097221 */ /* 0x000fe20000000100 */
[----:B---3--:R-:W-:Y:S01]  /*09c0*/  FFMA R8, R22, R27, R31 ;  /* 0x0000001b16087223 */ /* 0x008fe2000000001f */
[----:B------:R-:W-:-:S02]  /*09d0*/  CS2R R22, SRZ ;  /* 0x0000000000167805 */ /* 0x000fc4000001ff00 */
[----:B------:R-:W-:Y:S01]  /*09e0*/  CS2R R14, SRZ ;  /* 0x00000000000e7805 */ /* 0x000fe2000001ff00 */
[----:B0-----:R-:W-:Y:S01]  /*09f0*/  FMUL R16, R17, R12 ;  /* 0x0000000c11107220 */ /* 0x001fe20000400000 */
[----:B------:R-:W-:Y:S01]  /*0a00*/  FMUL R17, R18, R35 ;  /* 0x0000002312117220 */ /* 0x000fe20000400000 */
[----:B------:R-:W-:Y:S01]  /*0a10*/  CS2R R12, SRZ ;  /* 0x00000000000c7805 */ /* 0x000fe2000001ff00 */
[----:B------:R-:W-:-:S04]  /*0a20*/  IMAD.WIDE R10, R11, 0x4, R50 ;  /* 0x000000040b0a7825 */ /* 0x000fc800078e0232 */
[----:B------:R-:W-:Y:S01]  /*0a30*/  IMAD.WIDE R34, R33, 0x4, R48 ;  /* 0x0000000421227825 */ /* 0x000fe200078e0230 */
[----:B------:R0:W2:Y:S04]  /*0a40*/  @P0 LDG.E.128 R20, desc[UR6][R10.64] ;  /* 0x000000060a140981 */ /* 0x0000a8000c1e1d00 */
[----:B------:R-:W2:Y:S01]  /*0a50*/  @!P1 LDG.E.EL.128 R12, desc[UR6][R34.64] ;  /* 0x00000006220c9981 */ /* 0x000ea2000c2e1d00 */
[----:B------:R-:W-:Y:S01]  /*0a60*/  FMUL R27, R19, R32 ;  /* 0x00000020131b7220 */ /* 0x000fe20000400000 */
[----:B------:R-:W-:Y:S01]  /*0a70*/  FMUL R32, R16, R9 ;  /* 0x0000000910207220 */ /* 0x000fe20000400000 */
[----:B------:R-:W-:Y:S01]  /*0a80*/  FFMA R9, R17, R26, R30 ;  /* 0x0000001a11097223 */ /* 0x000fe2000000001e */
[----:B------:R-:W-:Y:S02]  /*0a90*/  CS2R R16, SRZ ;  /* 0x0000000000107805 */ /* 0x000fe4000001ff00 */
[----:B------:R-:W-:Y:S01]  /*0aa0*/  CS2R R18, SRZ ;  /* 0x0000000000127805 */ /* 0x000fe2000001ff00 */
[----:B------:R-:W-:-:S05]  /*0ab0*/  IMAD.WIDE R30, R33, 0x4, R46 ;  /* 0x00000004211e7825 */ /* 0x000fca00078e022e */
[----:B------:R1:W3:Y:S01]  /*0ac0*/  @!P1 LDG.E.EL.128 R16, desc[UR6][R30.64] ;  /* 0x000000061e109981 */ /* 0x0002e2000c2e1d00 */
[----:B0-----:R-:W-:Y:S01]  /*0ad0*/  FFMA R10, R32, R25, R29 ;  /* 0x00000019200a7223 */ /* 0x001fe2000000001d */
[----:B------:R-:W-:Y:S01]  /*0ae0*/  FFMA R11, R27, R24, R28 ;  /* 0x000000181b0b7223 */ /* 0x000fe2000000001c */
[----:B------:R-:W-:Y:S02]  /*0af0*/  CS2R R24, SRZ ;  /* 0x0000000000187805 */ /* 0x000fe4000001ff00 */
[----:B------:R-:W-:Y:S02]  /*0b00*/  CS2R R26, SRZ ;  /* 0x00000000001a7805 */ /* 0x000fe4000001ff00 */
[----:B------:R-:W-:Y:S02]  /*0b10*/  CS2R R28, SRZ ;  /* 0x00000000001c7805 */ /* 0x000fe4000001ff00 */
[----:B-1----:R-:W-:Y:S01]  /*0b20*/  CS2R R30, SRZ ;  /* 0x00000000001e7805 */ /* 0x002fe2000001ff00 */
[----:B--2---:R-:W-:Y:S01]  /*0b30*/  FADD R15, -R15, R23 ;  /* 0x000000170f0f7221 */ /* 0x004fe20000000100 */
[----:B------:R-:W-:Y:S01]  /*0b40*/  FADD R14, -R14, R22 ;  /* 0x000000160e0e7221 */ /* 0x000fe20000000100 */
[----:B------:R-:W-:-:S04]  /*0b50*/  IMAD.WIDE R22, R33, 0x4, R42 ;  /* 0x0000000421167825 */ /* 0x000fc800078e022a */
[----:B------:R-:W-:Y:S01]  /*0b60*/  IMAD.WIDE R32, R33, 0x4, R40 ;  /* 0x0000000421207825 */ /* 0x000fe200078e0228 */
[----:B------:R0:W2:Y:S04]  /*0b70*/  @!P1 LDG.E.EL.128 R24, desc[UR6][R22.64] ;  /* 0x0000000616189981 */ /* 0x0000a8000c2e1d00 */
[----:B------:R-:W2:Y:S01]  /*0b80*/  @!P1 LDG.E.EL.128 R28, desc[UR6][R32.64] ;  /* 0x00000006201c9981 */ /* 0x000ea2000c2e1d00 */
[----:B---3--:R-:W-:Y:S01]  /*0b90*/  FADD R16, R16, 9.9999997473787516356e-06 ;  /* 0x3727c5ac10107421 */ /* 0x008fe20000000000 */
[----:B------:R-:W-:-:S03]  /*0ba0*/  FADD R13, -R13, R21 ;  /* 0x000000150d0d7221 */ /* 0x000fc60000000100 */
[----:B------:R-:W1:Y:S01]  /*0bb0*/  MUFU.SQRT R21, R16 ;  /* 0x0000001000157308 */ /* 0x000e620000002000 */
[----:B------:R-:W-:Y:S01]  /*0bc0*/  FADD R18, R18, 9.9999997473787516356e-06 ;  /* 0x3727c5ac12127421 */ /* 0x000fe20000000000 */
[----:B------:R-:W-:-:S06]  /*0bd0*/  FADD R19, R19, 9.9999997473787516356e-06 ;  /* 0x3727c5ac13137421 */ /* 0x000fcc0000000000 */
[----:B------:R-:W3:Y:S01]  /*0be0*/  MUFU.SQRT R18, R18 ;  /* 0x0000001200127308 */ /* 0x000ee20000002000 */
[----:B------:R-:W-:-:S07]  /*0bf0*/  FADD R17, R17, 9.9999997473787516356e-06 ;  /* 0x3727c5ac11117421 */ /* 0x000fce0000000000 */
[----:B------:R-:W4:Y:S01]  /*0c00*/  MUFU.SQRT R19, R19 ;  /* 0x0000001300137308 */ /* 0x000f220000002000 */
[C---:B-1----:R-:W-:Y:S02]  /*0c10*/  FSETP.GT.AND P3, PT, R21.reuse, 8.50705917302346158658e+37, PT ;  /* 0x7e8000001500780b */ /* 0x042fe40003f64000 */
[----:B------:R-:W-:-:S05]  /*0c20*/  FSETP.GEU.AND P6, PT, R21, 1.175494350822287508e-38, PT ;  /* 0x008000001500780b */ /* 0x000fca0003fce000 */
[----:B------:R-:W1:Y:S01]  /*0c30*/  MUFU.SQRT R17, R17 ;  /* 0x0000001100117308 */ /* 0x000e620000002000 */
[----:B---3--:R-:W-:Y:S01]  /*0c40*/  FSETP.GT.AND P5, PT, R18, 8.50705917302346158658e+37, PT ;  /* 0x7e8000001200780b */ /* 0x008fe20003fa4000 */
[----:B------:R-:W-:Y:S01]  /*0c50*/  FADD R20, -R12, R20 ;  /* 0x000000140c147221 */ /* 0x000fe20000000100 */
[----:B------:R-:W-:Y:S02]  /*0c60*/  FSETP.GEU.AND P2, PT, R18, 1.175494350822287508e-38, PT ;  /* 0x008000001200780b */ /* 0x000fe40003f4e000 */
[----:B----4-:R-:W-:Y:S01]  /*0c70*/  FSETP.GT.AND P4, PT, R19, 8.50705917302346158658e+37, PT ;  /* 0x7e8000001300780b */ /* 0x010fe20003f84000 */
[----:B------:R-:W-:Y:S01]  /*0c80*/  @P3 FMUL R21, R21, 0.25 ;  /* 0x3e80000015153820 */ /* 0x000fe20000400000 */
[----:B------:R-:W-:Y:S02]  /*0c90*/  FSEL R12, R7, 1, P3 ;  /* 0x3f800000070c7808 */ /* 0x000fe40001800000 */
[----:B------:R-:W-:Y:S01]  /*0ca0*/  FSETP.GEU.AND P3, PT, R19, 1.175494350822287508e-38, PT ;  /* 0x008000001300780b */ /* 0x000fe20003f6e000 */
[----:B------:R-:W-:-:S02]  /*0cb0*/  @!P6 FMUL R21, R21, 16777216 ;  /* 0x4b8000001515e820 */ /* 0x000fc40000400000 */
[----:B------:R-:W-:Y:S02]  /*0cc0*/  @!P6 FMUL R12, R12, 16777216 ;  /* 0x4b8000000c0ce820 */ /* 0x000fe40000400000 */
[----:B------:R-:W-:Y:S01]  /*0cd0*/  @P5 FMUL R18, R18, 0.25 ;  /* 0x3e80000012125820 */ /* 0x000fe20000400000 */
[----:B-1----:R-:W-:Y:S01]  /*0ce0*/  FSETP.GT.AND P6, PT, R17, 8.50705917302346158658e+37, PT ;  /* 0x7e8000001100780b */ /* 0x002fe20003fc4000 */
[----:B------:R-:W1:Y:S02]  /*0cf0*/  MUFU.RCP R21, R21 ;  /* 0x0000001500157308 */ /* 0x000e640000001000 */
[----:B------:R-:W-:Y:S01]  /*0d00*/  @P4 FMUL R19, R19, 0.25 ;  /* 0x3e80000013134820 */ /* 0x000fe20000400000 */
[----:B0-----:R-:W-:Y:S01]  /*0d10*/  FSEL R23, R7, 1, P5 ;  /* 0x3f80000007177808 */ /* 0x001fe20002800000 */
[----:B------:R-:W-:Y:S01]  /*0d20*/  @!P2 FMUL R18, R18, 16777216 ;  /* 0x4b8000001212a820 */ /* 0x000fe20000400000 */
[----:B------:R-:W-:Y:S01]  /*0d30*/  FSETP.GEU.AND P5, PT, R17, 1.175494350822287508e-38, PT ;  /* 0x008000001100780b */ /* 0x000fe20003fae000 */
[----:B------:R-:W-:-:S04]  /*0d40*/  @!P3 FMUL R19, R19, 16777216 ;  /* 0x4b8000001313b820 */ /* 0x000fc80000400000 */
[----:B------:R-:W0:Y:S02]  /*0d50*/  MUFU.RCP R18, R18 ;  /* 0x0000001200127308 */ /* 0x000e240000001000 */
[----:B------:R-:W-:-:S06]  /*0d60*/  @P6 FMUL R17, R17, 0.25 ;  /* 0x3e80000011116820 */ /* 0x000fcc0000400000 */
[----:B------:R-:W3:Y:S01]  /*0d70*/  MUFU.RCP R19, R19 ;  /* 0x0000001300137308 */ /* 0x000ee20000001000 */
[----:B-1----:R-:W-:Y:S01]  /*0d80*/  FMUL R21, R21, R12 ;  /* 0x0000000c15157220 */ /* 0x002fe20000400000 */
[----:B------:R-:W-:Y:S01]  /*0d90*/  FSEL R12, R7, 1, P4 ;  /* 0x3f800000070c7808 */ /* 0x000fe20002000000 */
[----:B------:R-:W-:Y:S01]  /*0da0*/  @!P5 FMUL R17, R17, 16777216 ;  /* 0x4b8000001111d820 */ /* 0x000fe20000400000 */
[----:B------:R-:W-:Y:S01]  /*0db0*/  @!P2 FMUL R23, R23, 16777216 ;  /* 0x4b8000001717a820 */ /* 0x000fe20000400000 */
[----:B------:R-:W-:Y:S02]  /*0dc0*/  IADD3 R37, R5, 0x8, RZ ;  /* 0x0000000805257810 */ /* 0x000fe40007ffe0ff */
[----:B------:R-:W-:Y:S02]  /*0dd0*/  @!P3 FMUL R12, R12, 16777216 ;  /* 0x4b8000000c0cb820 */ /* 0x000fe40000400000 */
[----:B------:R-:W1:Y:S01]  /*0de0*/  MUFU.RCP R17, R17 ;  /* 0x0000001100117308 */ /* 0x000e620000001000 */
[----:B0-----:R-:W-:Y:S01]  /*0df0*/  FMUL R23, R18, R23 ;  /* 0x0000001712177220 */ /* 0x001fe20000400000 */
[----:B------:R-:W-:Y:S01]  /*0e00*/  FSEL R16, R7, 1, P6 ;  /* 0x3f80000007107808 */ /* 0x000fe20003000000 */
[----:B---3--:R-:W-:Y:S01]  /*0e10*/  FMUL R18, R19, R12 ;  /* 0x0000000c13127220 */ /* 0x008fe20000400000 */
[----:B------:R-:W-:-:S03]  /*0e20*/  LEA.HI R12, R38, R37, RZ, 0x6 ;  /* 0x00000025260c7211 */ /* 0x000fc600078f30ff */
[----:B------:R-:W-:Y:S01]  /*0e30*/  @!P5 FMUL R16, R16, 16777216 ;  /* 0x4b8000001010d820 */ /* 0x000fe20000400000 */
[----:B------:R-:W-:Y:S01]  /*0e40*/  LOP3.LUT R12, R12, 0xffffffc0, RZ, 0xc0, !PT ;  /* 0xffffffc00c0c7812 */ /* 0x000fe200078ec0ff */
[----:B------:R-:W-:-:S04]  /*0e50*/  FMUL R23, R23, R14 ;  /* 0x0000000e17177220 */ /* 0x000fc80000400000 */
[----:B------:R-:W-:Y:S02]  /*0e60*/  IMAD.IADD R37, R37, 0x1, -R12 ;  /* 0x0000000125257824 */ /* 0x000fe400078e0a0c */
[----:B-1----:R-:W-:Y:S01]  /*0e70*/  FMUL R16, R17, R16 ;  /* 0x0000001011107220 */ /* 0x002fe20000400000 */
[----:B------:R-:W-:Y:S01]  /*0e80*/  FMUL R18, R18, R15 ;  /* 0x0000000f12127220 */ /* 0x000fe20000400000 */
[----:B------:R-:W-:Y:S02]  /*0e90*/  CS2R R14, SRZ ;  /* 0x00000000000e7805 */ /* 0x000fe4000001ff00 */
[----:B------:R-:W-:Y:S01]  /*0ea0*/  FMUL R16, R16, R13 ;  /* 0x0000000d10107220 */ /* 0x000fe20000400000 */
[----:B------:R-:W-:Y:S01]  /*0eb0*/  CS2R R12, SRZ ;  /* 0x00000000000c7805 */ /* 0x000fe2000001ff00 */
[----:B------:R-:W-:Y:S01]  /*0ec0*/  FMUL R21, R21, R20 ;  /* 0x0000001415157220 */ /* 0x000fe20000400000 */
[----:B--2---:R-:W-:Y:S01]  /*0ed0*/  FFMA R33, R23, R26, R30 ;  /* 0x0000001a17217223 */ /* 0x004fe2000000001e */
[----:B------:R-:W-:-:S04]  /*0ee0*/  IMAD.IADD R23, R37, 0x1, R36 ;  /* 0x0000000125177824 */ /* 0x000fc800078e0224 */
[----:B------:R-:W-:-:S04]  /*0ef0*/  IMAD.WIDE R22, R23, 0x4, R50 ;  /* 0x0000000417167825 */ /* 0x000fc800078e0232 */
[----:B------:R-:W-:Y:S01]  /*0f00*/  FFMA R35, R21, R24, R28 ;  /* 0x0000001815237223 */ /* 0x000fe2000000001c */
[----:B------:R-:W-:Y:S01]  /*0f10*/  FFMA R32, R18, R27, R31 ;  /* 0x0000001b12207223 */ /* 0x000fe2000000001f */
[----:B------:R-:W-:Y:S01]  /*0f20*/  CS2R R20, SRZ ;  /* 0x0000000000147805 */ /* 0x000fe2000001ff00 */
[----:B------:R0:W2:Y:S01]  /*0f30*/  @P0 LDG.E.128 R12, desc[UR6][R22.64] ;  /* 0x00000006160c0981 */ /* 0x0000a2000c1e1d00 */
[----:B------:R-:W-:Y:S01]  /*0f40*/  IMAD.WIDE R26, R37, 0x4, R46 ;  /* 0x00000004251a7825 */ /* 0x000fe200078e022e */
[----:B0-----:R-:W-:-:S06]  /*0f50*/  CS2R R22, SRZ ;  /* 0x0000000000167805 */ /* 0x001fcc000001ff00 */
[----:B------:R-:W3:Y:S01]  /*0f60*/  @!P1 LDG.E.EL.128 R20, desc[UR6][R26.64] ;  /* 0x000000061a149981 */ /* 0x000ee2000c2e1d00 */
[----:B------:R-:W-:Y:S01]  /*0f70*/  FFMA R34, R16, R25, R29 ;  /* 0x0000001910227223 */ /* 0x000fe2000000001d */
[----:B------:R-:W-:Y:S02]  /*0f80*/  CS2R R16, SRZ ;  /* 0x0000000000107805 */ /* 0x000fe4000001ff00 */
[----:B------:R-:W-:Y:S01]  /*0f90*/  CS2R R18, SRZ ;  /* 0x0000000000127805 */ /* 0x000fe2000001ff00 */
[----:B------:R-:W-:-:S05]  /*0fa0*/  IMAD.WIDE R24, R37, 0x4, R48 ;  /* 0x0000000425187825 */ /* 0x000fca00078e0230 */
[----:B------:R0:W2:Y:S01]  /*0fb0*/  @!P1 LDG.E.EL.128 R16, desc[UR6][R24.64] ;  /* 0x0000000618109981 */ /* 0x0000a2000c2e1d00 */
[----:B------:R-:W-:-:S05]  /*0fc0*/  VIADD R45, R5, 0xc ;  /* 0x0000000c052d7836 */ /* 0x000fca0000000000 */
[----:B------:R-:W-:-:S04]  /*0fd0*/  LEA.HI R38, R38, R45, RZ, 0x6 ;  /* 0x0000002d26267211 */ /* 0x000fc800078f30ff */
[----:B------:R-:W-:-:S05]  /*0fe0*/  LOP3.LUT R38, R38, 0xffffffc0, RZ, 0xc0, !PT ;  /* 0xffffffc026267812 */ /* 0x000fca00078ec0ff */
[----:B------:R-:W-:Y:S02]  /*0ff0*/  IMAD.IADD R45, R45, 0x1, -R38 ;  /* 0x000000012d2d7824 */ /* 0x000fe400078e0a26 */
[----:B---3--:R-:W-:Y:S01]  /*1000*/  FADD R28, R21, 9.9999997473787516356e-06 ;  /* 0x3727c5ac151c7421 */ /* 0x008fe20000000000 */
[----:B------:R-:W-:Y:S01]  /*1010*/  FADD R20, R20, 9.9999997473787516356e-06 ;  /* 0x3727c5ac14147421 */ /* 0x000fe20000000000 */
[----:B------:R-:W-:-:S04]  /*1020*/  FADD R22, R22, 9.9999997473787516356e-06 ;  /* 0x3727c5ac16167421 */ /* 0x000fc80000000000 */
[----:B------:R-:W1:Y:S01]  /*1030*/  MUFU.SQRT R28, R28 ;  /* 0x0000001c001c7308 */ /* 0x000e620000002000 */
[----:B------:R-:W-:-:S07]  /*1040*/  FADD R23, R23, 9.9999997473787516356e-06 ;  /* 0x3727c5ac17177421 */ /* 0x000fce0000000000 */
[----:B------:R-:W3:Y:S08]  /*1050*/  MUFU.SQRT R20, R20 ;  /* 0x0000001400147308 */ /* 0x000ef00000002000 */
[----:B------:R-:W4:Y:S01]  /*1060*/  MUFU.SQRT R22, R22 ;  /* 0x0000001600167308 */ /* 0x000f220000002000 */
[----:B-1----:R-:W-:-:S07]  /*1070*/  FSETP.GT.AND P6, PT, R28, 8.50705917302346158658e+37, PT ;  /* 0x7e8000001c00780b */ /* 0x002fce0003fc4000 */
[----:B------:R-:W1:Y:S01]  /*1080*/  MUFU.SQRT R23, R23 ;  /* 0x0000001700177308 */ /* 0x000e620000002000 */
[----:B---3--:R-:W-:Y:S02]  /*1090*/  FSETP.GT.AND P4, PT, R20, 8.50705917302346158658e+37, PT ;  /* 0x7e8000001400780b */ /* 0x008fe40003f84000 */
[----:B----4-:R-:W-:Y:S02]  /*10a0*/  FSETP.GT.AND P5, PT, R22, 8.50705917302346158658e+37, PT ;  /* 0x7e8000001600780b */ /* 0x010fe40003fa4000 */
[C---:B------:R-:W-:Y:S01]  /*10b0*/  FSETP.GEU.AND P2, PT, R28.reuse, 1.175494350822287508e-38, PT ;  /* 0x008000001c00780b */ /* 0x040fe20003f4e000 */
[----:B------:R-:W-:Y:S01]  /*10c0*/  @P6 FMUL R28, R28, 0.25 ;  /* 0x3e8000001c1c6820 */ /* 0x000fe20000400000 */
[----:B------:R-:W-:Y:S02]  /*10d0*/  FSEL R27, R7, 1, P6 ;  /* 0x3f800000071b7808 */ /* 0x000fe40003000000 */
[----:B------:R-:W-:-:S05]  /*10e0*/  FSETP.GEU.AND P3, PT, R20, 1.175494350822287508e-38, PT ;  /* 0x008000001400780b */ /* 0x000fca0003f6e000 */
[----:B------:R-:W-:Y:S01]  /*10f0*/  @P4 FMUL R20, R20, 0.25 ;  /* 0x3e80000014144820 */ /* 0x000fe20000400000 */
[----:B-1----:R-:W-:Y:S02]  /*1100*/  FSETP.GT.AND P6, PT, R23, 8.50705917302346158658e+37, PT ;  /* 0x7e8000001700780b */ /* 0x002fe40003fc4000 */
[C---:B0-----:R-:W-:Y:S02]  /*1110*/  FSEL R25, R7.reuse, 1, P4 ;  /* 0x3f80000007197808 */ /* 0x041fe40002000000 */
[C---:B------:R-:W-:Y:S01]  /*1120*/  FSETP.GEU.AND P4, PT, R22.reuse, 1.175494350822287508e-38, PT ;  /* 0x008000001600780b */ /* 0x040fe20003f8e000 */
[----:B------:R-:W-:Y:S01]  /*1130*/  @P5 FMUL R22, R22, 0.25 ;  /* 0x3e80000016165820 */ /* 0x000fe20000400000 */
[----:B------:R-:W-:Y:S02]  /*1140*/  FSEL R29, R7, 1, P5 ;  /* 0x3f800000071d7808 */ /* 0x000fe40002800000 */
[----:B------:R-:W-:-:S05]  /*1150*/  FSETP.GEU.AND P5, PT, R23, 1.175494350822287508e-38, PT ;  /* 0x008000001700780b */ /* 0x000fca0003fae000 */
[----:B------:R-:W-:-:S04]  /*1160*/  @P6 FMUL R23, R23, 0.25 ;  /* 0x3e80000017176820 */ /* 0x000fc80000400000 */
[----:B------:R-:W-:Y:S01]  /*1170*/  @!P4 FMUL R22, R22, 16777216 ;  /* 0x4b8000001616c820 */ /* 0x000fe20000400000 */
[----:B------:R-:W-:-:S03]  /*1180*/  @!P2 FMUL R28, R28, 16777216 ;  /* 0x4b8000001c1ca820 */ /* 0x000fc60000400000 */
[----:B------:R-:W-:Y:S01]  /*1190*/  @!P5 FMUL R23, R23, 16777216 ;  /* 0x4b8000001717d820 */ /* 0x000fe20000400000 */
[----:B--2---:R-:W-:Y:S01]  /*11a0*/  FADD R30, -R19, R15 ;  /* 0x0000000f131e7221 */ /* 0x004fe20000000100 */
[----:B------:R-:W-:Y:S02]  /*11b0*/  IMAD.IADD R21, R45, 0x1, R36 ;  /* 0x000000012d157824 */ /* 0x000fe400078e0224 */
[----:B------:R-:W-:Y:S01]  /*11c0*/  @!P3 FMUL R20, R20, 16777216 ;  /* 0x4b8000001414b820 */ /* 0x000fe20000400000 */
[----:B------:R-:W0:Y:S01]  /*11d0*/  MUFU.RCP R22, R22 ;  /* 0x0000001600167308 */ /* 0x000e220000001000 */
[----:B------:R-:W-:-:S04]  /*11e0*/  IMAD.WIDE R50, R21, 0x4, R50 ;  /* 0x0000000415327825 */ /* 0x000fc800078e0232 */
[----:B------:R-:W-:-:S03]  /*11f0*/  FADD R21, -R16, R12 ;  /* 0x0000000c10157221 */ /* 0x000fc60000000100 */
[----:B------:R-:W1:Y:S01]  /*1200*/  MUFU.RCP R15, R23 ;  /* 0x00000017000f7308 */ /* 0x000e620000001000 */
[----:B------:R-:W-:-:S07]  /*1210*/  FSEL R12, R7, 1, P6 ;  /* 0x3f800000070c7808 */ /* 0x000fce0003000000 */
[----:B------:R2:W3:Y:S01]  /*1220*/  MUFU.RCP R24, R20 ;  /* 0x0000001400187308 */ /* 0x0004e20000001000 */
[----:B------:R-:W-:-:S07]  /*1230*/  @!P4 FMUL R29, R29, 16777216 ;  /* 0x4b8000001d1dc820 */ /* 0x000fce0000400000 */
[----:B------:R-:W4:Y:S01]  /*1240*/  MUFU.RCP R28, R28 ;  /* 0x0000001c001c7308 */ /* 0x000f220000001000 */
[----:B------:R-:W-:Y:S01]  /*1250*/  @!P5 FMUL R12, R12, 16777216 ;  /* 0x4b8000000c0cd820 */ /* 0x000fe20000400000 */
[----:B------:R-:W-:Y:S01]  /*1260*/  FADD R14, -R18, R14 ;  /* 0x0000000e120e7221 */ /* 0x000fe20000000100 */
[----:B------:R-:W-:Y:S01]  /*1270*/  @!P3 FMUL R25, R25, 16777216 ;  /* 0x4b8000001919b820 */ /* 0x000fe20000400000 */
[----:B------:R-:W-:Y:S01]  /*1280*/  @!P2 FMUL R27, R27, 16777216 ;  /* 0x4b8000001b1ba820 */ /* 0x000fe20000400000 */
[----:B0-----:R-:W-:Y:S01]  /*1290*/  FMUL R29, R22, R29 ;  /* 0x0000001d161d7220 */ /* 0x001fe20000400000 */
[----:B-1----:R-:W-:Y:S01]  /*12a0*/  FMUL R15, R15, R12 ;  /* 0x0000000c0f0f7220 */ /* 0x002fe20000400000 */
[----:B--2---:R-:W-:Y:S01]  /*12b0*/  FADD R20, -R17, R13 ;  /* 0x0000000d11147221 */ /* 0x004fe20000000100 */
[----:B---3--:R-:W-:Y:S01]  /*12c0*/  FMUL R22, R24, R25 ;  /* 0x0000001918167220 */ /* 0x008fe20000400000 */
[----:B------:R-:W-:Y:S01]  /*12d0*/  FMUL R17, R29, R14 ;  /* 0x0000000e1d117220 */ /* 0x000fe20000400000 */
[----:B------:R-:W-:Y:S01]  /*12e0*/  FMUL R36, R15, R30 ;  /* 0x0000001e0f247220 */ /* 0x000fe20000400000 */
[----:B------:R-:W-:-:S02]  /*12f0*/  CS2R R24, SRZ ;  /* 0x0000000000187805 */ /* 0x000fc4000001ff00 */
[----:B------:R-:W-:Y:S01]  /*1300*/  CS2R R30, SRZ ;  /* 0x00000000001e7805 */ /* 0x000fe2000001ff00 */
[----:B------:R-:W-:-:S04]  /*1310*/  IMAD.WIDE R12, R37, 0x4, R42 ;  /* 0x00000004250c7825 */ /* 0x000fc800078e022a */
[----:B----4-:R-:W-:Y:S01]  /*1320*/  FMUL R23, R28, R27 ;  /* 0x0000001b1c177220 */ /* 0x010fe20000400000 */
[----:B------:R-:W-:Y:S02]  /*1330*/  CS2R R26, SRZ ;  /* 0x00000000001a7805 */ /* 0x000fe4000001ff00 */
[----:B------:R-:W-:Y:S01]  /*1340*/  CS2R R28, SRZ ;  /* 0x00000000001c7805 */ /* 0x000fe2000001ff00 */
[----:B------:R-:W-:-:S03]  /*1350*/  IMAD.WIDE R14, R37, 0x4, R40 ;  /* 0x00000004250e7825 */ /* 0x000fc600078e0228 */
[----:B------:R0:W2:Y:S04]  /*1360*/  @!P1 LDG.E.EL.128 R24, desc[UR6][R12.64] ;  /* 0x000000060c189981 */ /* 0x0000a8000c2e1d00 */
[----:B------:R1:W2:Y:S01]  /*1370*/  @!P1 LDG.E.EL.128 R28, desc[UR6][R14.64] ;  /* 0x000000060e1c9981 */ /* 0x0002a2000c2e1d00 */
[----:B------:R-:W-:Y:S01]  /*1380*/  FMUL R39, R22, R21 ;  /* 0x0000001516277220 */ /* 0x000fe20000400000 */
[----:B------:R-:W-:Y:S01]  /*1390*/  FMUL R38, R23, R20 ;  /* 0x0000001417267220 */ /* 0x000fe20000400000 */
[----:B------:R-:W-:Y:S02]  /*13a0*/  CS2R R20, SRZ ;  /* 0x0000000000147805 */ /* 0x000fe4000001ff00 */
[----:B------:R-:W-:Y:S01]  /*13b0*/  CS2R R22, SRZ ;  /* 0x0000000000167805 */ /* 0x000fe2000001ff00 */
[----:B------:R-:W-:-:S05]  /*13c0*/  IMAD.WIDE R46, R45, 0x4, R46 ;  /* 0x000000042d2e7825 */ /* 0x000fca00078e022e */
[----:B------:R-:W3:Y:S01]  /*13d0*/  @!P1 LDG.E.EL.128 R20, desc[UR6][R46.64] ;  /* 0x000000062e149981 */ /* 0x000ee2000c2e1d00 */
[----:B------:R-:W-:Y:S02]  /*13e0*/  CS2R R18, SRZ ;  /* 0x0000000000127805 */ /* 0x000fe4000001ff00 */
[----:B0-----:R-:W-:Y:S02]  /*13f0*/  CS2R R12, SRZ ;  /* 0x00000000000c7805 */ /* 0x001fe4000001ff00 */
[----:B-1----:R-:W-:Y:S01]  /*1400*/  CS2R R14, SRZ ;  /* 0x00000000000e7805 */ /* 0x002fe2000001ff00 */
[----:B------:R-:W-:-:S05]  /*1410*/  IMAD.WIDE R48, R45, 0x4, R48 ;  /* 0x000000042d307825 */ /* 0x000fca00078e0230 */
[----:B------:R-:W4:Y:S01]  /*1420*/  @!P1 LDG.E.EL.128 R12, desc[UR6][R48.64] ;  /* 0x00000006300c9981 */ /* 0x000f22000c2e1d00 */
[----:B------:R-:W-:-:S04]  /*1430*/  IMAD.WIDE R42, R45, 0x4, R42 ;  /* 0x000000042d2a7825 */ /* 0x000fc800078e022a */
[----:B------:R-:W-:-:S04]  /*1440*/  IMAD.WIDE R40, R45, 0x4, R40 ;  /* 0x000000042d287825 */ /* 0x000fc800078e0228 */
[----:B--2---:R-:W-:Y:S01]  /*1450*/  FFMA R37, R17, R26, R30 ;  /* 0x0000001a11257223 */ /* 0x004fe2000000001e */
[----:B------:R-:W-:-:S06]  /*1460*/  CS2R R16, SRZ ;  /* 0x0000000000107805 */ /* 0x000fcc000001ff00 */
[----:B------:R-:W4:Y:S01]  /*1470*/  @P0 LDG.E.128 R16, desc[UR6][R50.64] ;  /* 0x0000000632100981 */ /* 0x000f22000c1e1d00 */
[----:B------:R-:W-:Y:S01]  /*1480*/  FFMA R36, R36, R27, R31 ;  /* 0x0000001b24247223 */ /* 0x000fe2000000001f */
[----:B------:R-:W-:Y:S01]  /*1490*/  FFMA R38, R38, R25, R29 ;  /* 0x0000001926267223 */ /* 0x000fe2000000001d */
[----:B------:R-:W-:Y:S01]  /*14a0*/  FFMA R39, R39, R24, R28 ;  /* 0x0000001827277223 */ /* 0x000fe2000000001c */
[----:B------:R-:W-:Y:S02]  /*14b0*/  CS2R R24, SRZ ;  /* 0x0000000000187805 */ /* 0x000fe4000001ff00 */
[----:B------:R-:W-:Y:S02]  /*14c0*/  CS2R R26, SRZ ;  /* 0x00000000001a7805 */ /* 0x000fe4000001ff00 */
[----:B------:R-:W-:Y:S02]  /*14d0*/  CS2R R28, SRZ ;  /* 0x00000000001c7805 */ /* 0x000fe4000001ff00 */
[----:B------:R-:W-:-:S02]  /*14e0*/  CS2R R30, SRZ ;  /* 0x00000000001e7805 */ /* 0x000fc4000001ff00 */
[----:B------:R0:W2:Y:S04]  /*14f0*/  @!P1 LDG.E.EL.128 R24, desc[UR6][R42.64] ;  /* 0x000000062a189981 */ /* 0x0000a8000c2e1d00 */
[----:B------:R1:W2:Y:S01]  /*1500*/  @!P1 LDG.E.EL.128 R28, desc[UR6][R40.64] ;  /* 0x00000006281c9981 */ /* 0x0002a2000c2e1d00 */
[----:B---3--:R-:W-:Y:S01]  /*1510*/  FADD R21, R21, 9.9999997473787516356e-06 ;  /* 0x3727c5ac15157421 */ /* 0x008fe20000000000 */
[----:B------:R-:W-:Y:S01]  /*1520*/  FADD R23, R23, 9.9999997473787516356e-06 ;  /* 0x3727c5ac17177421 */ /* 0x000fe20000000000 */
[----:B------:R-:W-:-:S04]  /*1530*/  FADD R22, R22, 9.9999997473787516356e-06 ;  /* 0x3727c5ac16167421 */ /* 0x000fc80000000000 */
[----:B------:R-:W3:Y:S08]  /*1540*/  MUFU.SQRT R21, R21 ;  /* 0x0000001500157308 */ /* 0x000ef00000002000 */
[----:B------:R-:W5:Y:S08]  /*1550*/  MUFU.SQRT R23, R23 ;  /* 0x0000001700177308 */ /* 0x000f700000002000 */
[----:B------:R-:W1:Y:S01]  /*1560*/  MUFU.SQRT R22, R22 ;  /* 0x0000001600167308 */ /* 0x000e620000002000 */
[----:B---3--:R-:W-:-:S02]  /*1570*/  FSETP.GT.AND P4, PT, R21, 8.50705917302346158658e+37, PT ;  /* 0x7e8000001500780b */ /* 0x008fc40003f84000 */
[----:B------:R-:W-:Y:S02]  /*1580*/  FSETP.GEU.AND P1, PT, R21, 1.175494350822287508e-38, PT ;  /* 0x008000001500780b */ /* 0x000fe40003f2e000 */
[----:B-----5:R-:W-:Y:S02]  /*1590*/  FSETP.GT.AND P5, PT, R23, 8.50705917302346158658e+37, PT ;  /* 0x7e8000001700780b */ /* 0x020fe40003fa4000 */
[----:B0-----:R-:W-:Y:S02]  /*15a0*/  FSEL R42, R7, 1, P4 ;  /* 0x3f800000072a7808 */ /* 0x001fe40002000000 */
[----:B------:R-:W-:Y:S02]  /*15b0*/  FSETP.GEU.AND P2, PT, R23, 1.175494350822287508e-38, PT ;  /* 0x008000001700780b */ /* 0x000fe40003f4e000 */
[----:B-1----:R-:W-:-:S03]  /*15c0*/  FSETP.GT.AND P3, PT, R22, 8.50705917302346158658e+37, PT ;  /* 0x7e8000001600780b */ /* 0x002fc60003f64000 */
[----:B------:R-:W-:Y:S01]  /*15d0*/  @P4 FMUL R21, R21, 0.25 ;  /* 0x3e80000015154820 */ /* 0x000fe20000400000 */
[----:B------:R-:W-:-:S03]  /*15e0*/  FSETP.GEU.AND P4, PT, R22, 1.175494350822287508e-38, PT ;  /* 0x008000001600780b */ /* 0x000fc60003f8e000 */
[----:B------:R-:W-:Y:S01]  /*15f0*/  @P5 FMUL R23, R23, 0.25 ;  /* 0x3e80000017175820 */ /* 0x000fe20000400000 */
[----:B------:R-:W-:-:S03]  /*1600*/  FADD R20, R20, 9.9999997473787516356e-06 ;  /* 0x3727c5ac14147421 */ /* 0x000fc60000000000 */
[----:B------:R-:W-:Y:S02]  /*1610*/  @!P2 FMUL R23, R23, 16777216 ;  /* 0x4b8000001717a820 */ /* 0x000fe40000400000 */
[----:B------:R-:W-:-:S04]  /*1620*/  @P3 FMUL R22, R22, 0.25 ;  /* 0x3e80000016163820 */ /* 0x000fc80000400000 */
[----:B------:R-:W-:Y:S01]  /*1630*/  @!P4 FMUL R22, R22, 16777216 ;  /* 0x4b8000001616c820 */ /* 0x000fe20000400000 */
[----:B------:R-:W0:Y:S01]  /*1640*/  MUFU.SQRT R40, R20 ;  /* 0x0000001400287308 */ /* 0x000e220000002000 */
[----:B------:R-:W-:-:S07]  /*1650*/  @!P1 FMUL R21, R21, 16777216 ;  /* 0x4b80000015159820 */ /* 0x000fce0000400000 */
[----:B------:R-:W-:Y:S01]  /*1660*/  MUFU.RCP R23, R23 ;  /* 0x0000001700177308 */ /* 0x000fe20000001000 */
[----:B------:R-:W-:-:S07]  /*1670*/  LOP3.LUT R4, R4, 0x3fc0, RZ, 0xc0, !PT ;  /* 0x00003fc004047812 */ /* 0x000fce00078ec0ff */
[----:B------:R-:W-:Y:S01]  /*1680*/  MUFU.RCP R22, R22 ;  /* 0x0000001600167308 */ /* 0x000fe20000001000 */
[----:B------:R-:W-:Y:S01]  /*1690*/  IADD3 R4, R4, UR4, R4 ;  /* 0x0000000404047c10 */ /* 0x000fe2000fffe004 */
[----:B------:R-:W-:-:S06]  /*16a0*/  @!P1 FMUL R42, R42, 16777216 ;  /* 0x4b8000002a2a9820 */ /* 0x000fcc0000400000 */
[----:B------:R-:W1:Y:S01]  /*16b0*/  MUFU.RCP R21, R21 ;  /* 0x0000001500157308 */ /* 0x000e620000001000 */
[----:B0-----:R-:W-:Y:S01]  /*16c0*/  FSETP.GEU.AND P1, PT, R40, 1.175494350822287508e-38, PT ;  /* 0x008000002800780b */ /* 0x001fe20003f2e000 */
[----:B-1----:R-:W-:Y:S01]  /*16d0*/  FMUL R21, R21, R42 ;  /* 0x0000002a15157220 */ /* 0x002fe20000400000 */
[----:B----4-:R-:W-:Y:S01]  /*16e0*/  FADD R41, -R14, R18 ;  /* 0x000000120e297221 */ /* 0x010fe20000000100 */
[----:B------:R-:W-:Y:S01]  /*16f0*/  FADD R20, -R13, R17 ;  /* 0x000000110d147221 */ /* 0x000fe20000000100 */
[C---:B------:R-:W-:Y:S02]  /*1700*/  FSEL R14, R7.reuse, 1, P5 ;  /* 0x3f800000070e7808 */ /* 0x040fe40002800000 */
[----:B------:R-:W-:-:S03]  /*1710*/  FSEL R13, R7, 1, P3 ;  /* 0x3f800000070d7808 */ /* 0x000fc60001800000 */
[----:B------:R-:W-:Y:S02]  /*1720*/  @!P2 FMUL R14, R14, 16777216 ;  /* 0x4b8000000e0ea820 */ /* 0x000fe40000400000 */
[----:B------:R-:W-:Y:S01]  /*1730*/  @!P4 FMUL R13, R13, 16777216 ;  /* 0x4b8000000d0dc820 */ /* 0x000fe20000400000 */
[----:B------:R-:W-:Y:S01]  /*1740*/  FSETP.GT.AND P5, PT, R40, 8.50705917302346158658e+37, PT ;  /* 0x7e8000002800780b */ /* 0x000fe20003fa4000 */
[----:B------:R-:W-:Y:S01]  /*1750*/  FADD R44, -R15, R19 ;  /* 0x000000130f2c7221 */ /* 0x000fe20000000100 */
[----:B------:R-:W-:Y:S01]  /*1760*/  FADD R46, -R12, R16 ;  /* 0x000000100c2e7221 */ /* 0x000fe20000000100 */
[----:B------:R-:W-:Y:S01]  /*1770*/  FMUL R23, R23, R14 ;  /* 0x0000000e17177220 */ /* 0x000fe20000400000 */
[----:B------:R-:W-:Y:S01]  /*1780*/  FMUL R22, R22, R13 ;  /* 0x0000000d16167220 */ /* 0x000fe20000400000 */
[----:B------:R-:W0:Y:S04]  /*1790*/  LDS.128 R16, [R4] ;  /* 0x0000000004107984 */ /* 0x000e280000000c00 */
[----:B------:R-:W1:Y:S01]  /*17a0*/  LDS.128 R12, [R4+0x10] ;  /* 0x00001000040c7984 */ /* 0x000e620000000c00 */
[----:B------:R-:W-:-:S03]  /*17b0*/  FMUL R42, R23, R44 ;  /* 0x0000002c172a7220 */ /* 0x000fc60000400000 */
[----:B------:R-:W-:Y:S01]  /*17c0*/  @P5 FMUL R40, R40, 0.25 ;  /* 0x3e80000028285820 */ /* 0x000fe20000400000 */
[----:B------:R-:W-:Y:S01]  /*17d0*/  FMUL R44, R21, R20 ;  /* 0x00000014152c7220 */ /* 0x000fe20000400000 */
[----:B------:R-:W-:Y:S02]  /*17e0*/  FMUL R41, R22, R41 ;  /* 0x0000002916297220 */ /* 0x000fe40000400000 */
[----:B------:R-:W-:Y:S01]  /*17f0*/  @!P1 FMUL R40, R40, 16777216 ;  /* 0x4b80000028289820 */ /* 0x000fe20000400000 */
[----:B------:R-:W3:Y:S05]  /*1800*/  LDS.128 R20, [R4+0x20] ;  /* 0x0000200004147984 */ /* 0x000eea0000000c00 */
[----:B------:R-:W4:Y:S01]  /*1810*/  MUFU.RCP R40, R40 ;  /* 0x0000002800287308 */ /* 0x000f220000001000 */
[----:B------:R-:W-:-:S05]  /*1820*/  FSEL R7, R7, 1, P5 ;  /* 0x3f80000007077808 */ /* 0x000fca0002800000 */
[----:B------:R-:W-:Y:S01]  /*1830*/  @!P1 FMUL R7, R7, 16777216 ;  /* 0x4b80000007079820 */ /* 0x000fe20000400000 */
[----:B--2---:R-:W-:-:S03]  /*1840*/  FFMA R42, R42, R27, R31 ;  /* 0x0000001b2a2a7223 */ /* 0x004fc6000000001f */
[----:B----4-:R-:W-:-:S04]  /*1850*/  FMUL R7, R40, R7 ;  /* 0x0000000728077220 */ /* 0x010fc80000400000 */
[----:B------:R-:W-:Y:S01]  /*1860*/  FMUL R43, R7, R46 ;  /* 0x0000002e072b7220 */ /* 0x000fe20000400000 */
[----:B0-----:R-:W-:Y:S02]  /*1870*/  FSETP.GT.AND P4, PT, R16, -R11, PT ;  /* 0x8000000b1000720b */ /* 0x001fe40003f84000 */
[----:B------:R-:W-:Y:S02]  /*1880*/  FSETP.GT.AND P3, PT, R17, -R10, PT ;  /* 0x8000000a1100720b */ /* 0x000fe40003f64000 */
[----:B-1----:R-:W-:Y:S01]  /*1890*/  FSETP.GT.AND P1, PT, R13, -R34, PT ;  /* 0x800000220d00720b */ /* 0x002fe20003f24000 */
[----:B------:R-:W-:Y:S01]  /*18a0*/  FFMA R7, R41, R26, R30 ;  /* 0x0000001a29077223 */ /* 0x000fe2000000001e */
[----:B------:R-:W-:Y:S01]  /*18b0*/  FFMA R43, R43, R24, R28 ;  /* 0x000000182b2b7223 */ /* 0x000fe2000000001c */
[----:B------:R-:W-:Y:S02]  /*18c0*/  SEL R27, RZ, 0x1, !P4 ;  /* 0x00000001ff1b7807 */ /* 0x000fe40006000000 */
[----:B------:R-:W-:-:S02]  /*18d0*/  SEL R26, RZ, 0x1, !P3 ;  /* 0x00000001ff1a7807 */ /* 0x000fc40005800000 */
[----:B------:R-:W-:Y:S02]  /*18e0*/  SEL R28, RZ, 0x1, !P1 ;  /* 0x00000001ff1c7807 */ /* 0x000fe40004800000 */
[----:B------:R-:W-:Y:S02]  /*18f0*/  FSETP.GT.AND P2, PT, R18, -R9, PT ;  /* 0x800000091200720b */ /* 0x000fe40003f44000 */
[----:B------:R-:W-:Y:S02]  /*1900*/  FSETP.GT.AND P6, PT, R19, -R8, PT ;  /* 0x800000081300720b */ /* 0x000fe40003fc4000 */
[----:B------:R-:W-:Y:S01]  /*1910*/  FSETP.GT.AND P1, PT, R14, -R33, PT ;  /* 0x800000210e00720b */ /* 0x000fe20003f24000 */
[----:B------:R-:W-:Y:S01]  /*1920*/  FFMA R44, R44, R25, R29 ;  /* 0x000000192c2c7223 */ /* 0x000fe2000000001d */
[----:B------:R-:W-:Y:S02]  /*1930*/  PRMT R27, R27, 0x3340, R26 ;  /* 0x000033401b1b7816 */ /* 0x000fe4000000001a */
[----:B------:R-:W-:-:S02]  /*1940*/  SEL R25, RZ, 0x1, !P2 ;  /* 0x00000001ff197807 */ /* 0x000fc40005000000 */
[----:B------:R-:W-:Y:S02]  /*1950*/  SEL R24, RZ, 0x1, !P6 ;  /* 0x00000001ff187807 */ /* 0x000fe40007000000 */
[----:B------:R-:W-:Y:S02]  /*1960*/  SEL R26, RZ, 0x1, !P1 ;  /* 0x00000001ff1a7807 */ /* 0x000fe40004800000 */
[----:B------:R-:W-:Y:S02]  /*1970*/  FSETP.GT.AND P1, PT, R15, -R32, PT ;  /* 0x800000200f00720b */ /* 0x000fe40003f24000 */
[----:B------:R-:W-:Y:S02]  /*1980*/  PRMT R24, R25, 0x3340, R24 ;  /* 0x0000334019187816 */ /* 0x000fe40000000018 */
[----:B------:R-:W-:Y:S02]  /*1990*/  FSETP.GT.AND P2, PT, R12, -R35, PT ;  /* 0x800000230c00720b */ /* 0x000fe40003f44000 */
[----:B------:R-:W-:-:S02]  /*19a0*/  SEL R25, RZ, 0x1, !P1 ;  /* 0x00000001ff197807 */ /* 0x000fc40004800000 */
[----:B---3--:R-:W-:Y:S02]  /*19b0*/  FSETP.GT.AND P1, PT, R21, -R38, PT ;  /* 0x800000261500720b */ /* 0x008fe40003f24000 */
[----:B------:R-:W-:Y:S02]  /*19c0*/  SEL R29, RZ, 0x1, !P2 ;  /* 0x00000001ff1d7807 */ /* 0x000fe40005000000 */
[----:B------:R-:W-:Y:S02]  /*19d0*/  PRMT R25, R26, 0x3340, R25 ;  /* 0x000033401a197816 */ /* 0x000fe40000000019 */
[----:B------:R-:W-:Y:S02]  /*19e0*/  FSETP.GT.AND P2, PT, R20, -R39, PT ;  /* 0x800000271400720b */ /* 0x000fe40003f44000 */
[----:B------:R-:W-:Y:S02]  /*19f0*/  SEL R26, RZ, 0x1, !P1 ;  /* 0x00000001ff1a7807 */ /* 0x000fe40004800000 */
[----:B------:R-:W-:-:S02]  /*1a00*/  P2R R47, PR, RZ, 0x2 ;  /* 0x00000002ff2f7803 */ /* 0x000fc40000000000 */
[----:B------:R-:W-:Y:S02]  /*1a10*/  FSETP.GT.AND P3, PT, R22, -R37, PT ;  /* 0x800000251600720b */ /* 0x000fe40003f64000 */
[----:B------:R-:W-:Y:S02]  /*1a20*/  FSETP.GT.AND P1, PT, R23, -R36, PT ;  /* 0x800000241700720b */ /* 0x000fe40003f24000 */
[----:B------:R-:W-:Y:S02]  /*1a30*/  PRMT R30, R29, 0x3340, R28 ;  /* 0x000033401d1e7816 */ /* 0x000fe4000000001c */
[----:B------:R-:W-:Y:S02]  /*1a40*/  PRMT R28, R27, 0x5410, R24 ;  /* 0x000054101b1c7816 */ /* 0x000fe40000000018 */
[----:B------:R-:W-:Y:S02]  /*1a50*/  SEL R29, RZ, 0x1, !P2 ;  /* 0x00000001ff1d7807 */ /* 0x000fe40005000000 */
[----:B------:R-:W-:-:S02]  /*1a60*/  P2R R46, PR, RZ, 0x4 ;  /* 0x00000004ff2e7803 */ /* 0x000fc40000000000 */
[----:B------:R-:W-:Y:S02]  /*1a70*/  SEL R27, RZ, 0x1, !P3 ;  /* 0x00000001ff1b7807 */ /* 0x000fe40005800000 */
[----:B------:R-:W-:Y:S02]  /*1a80*/  SEL R24, RZ, 0x1, !P1 ;  /* 0x00000001ff187807 */ /* 0x000fe40004800000 */
[----:B------:R-:W-:Y:S02]  /*1a90*/  FSETP.GT.AND P2, PT, R16, -R11, PT ;  /* 0x8000000b1000720b */ /* 0x000fe40003f44000 */
[----:B------:R-:W-:Y:S02]  /*1aa0*/  PRMT R40, R29, 0x3340, R26 ;  /* 0x000033401d287816 */ /* 0x000fe4000000001a */
[----:B------:R-:W-:Y:S02]  /*1ab0*/  PRMT R31, R27, 0x3340, R24 ;  /* 0x000033401b1f7816 */ /* 0x000fe40000000018 */
[----:B------:R-:W-:-:S02]  /*1ac0*/  PRMT R29, R30, 0x5410, R25 ;  /* 0x000054101e1d7816 */ /* 0x000fc40000000019 */
[----:B------:R-:W0:Y:S01]  /*1ad0*/  LDS.128 R24, [R4+0x30] ;  /* 0x0000300004187984 */ /* 0x000e220000000c00 */
[----:B------:R-:W-:-:S04]  /*1ae0*/  FADD R16, R16, R11 ;  /* 0x0000000b10107221 */ /* 0x000fc80000000000 */
[----:B------:R-:W-:Y:S01]  /*1af0*/  @!P2 FMUL R16, R16, 0.22916667163372039795 ;  /* 0x3e6aaaab1010a820 */ /* 0x000fe20000400000 */
[C---:B------:R-:W-:Y:S01]  /*1b00*/  FSETP.GT.AND P2, PT, R18.reuse, -R9, PT ;  /* 0x800000091200720b */ /* 0x040fe20003f44000 */
[----:B------:R-:W-:-:S12]  /*1b10*/  FADD R18, R18, R9 ;  /* 0x0000000912127221 */ /* 0x000fd80000000000 */
[----:B------:R-:W-:Y:S01]  /*1b20*/  @!P2 FMUL R18, R18, 0.22916667163372039795 ;  /* 0x3e6aaaab1212a820 */ /* 0x000fe20000400000 */
[C---:B------:R-:W-:Y:S01]  /*1b30*/  FSETP.GT.AND P2, PT, R12.reuse, -R35, PT ;  /* 0x800000230c00720b */ /* 0x040fe20003f44000 */
[----:B------:R-:W-:Y:S01]  /*1b40*/  FADD R12, R12, R35 ;  /* 0x000000230c0c7221 */ /* 0x000fe20000000000 */
[----:B------:R-:W-:Y:S02]  /*1b50*/  P2R R48, PR, RZ, 0x2 ;  /* 0x00000002ff307803 */ /* 0x000fe40000000000 */
[----:B------:R-:W-:Y:S02]  /*1b60*/  FSETP.GT.AND P1, PT, R17, -R10, PT ;  /* 0x8000000a1100720b */ /* 0x000fe40003f24000 */
[----:B------:R-:W-:-:S07]  /*1b70*/  P2R R45, PR, RZ, 0x8 ;  /* 0x00000008ff2d7803 */ /* 0x000fce0000000000 */
[----:B------:R-:W-:Y:S01]  /*1b80*/  @!P2 FMUL R12, R12, 0.22916667163372039795 ;  /* 0x3e6aaaab0c0ca820 */ /* 0x000fe20000400000 */
[----:B------:R-:W-:Y:S02]  /*1b90*/  FSETP.GT.AND P2, PT, R13, -R34, PT ;  /* 0x800000220d00720b */ /* 0x000fe40003f44000 */
[----:B------:R-:W-:Y:S02]  /*1ba0*/  PRMT R30, R40, 0x5410, R31 ;  /* 0x00005410281e7816 */ /* 0x000fe4000000001f */
[----:B0-----:R-:W-:Y:S02]  /*1bb0*/  FSETP.GT.AND P3, PT, R25, -R44, PT ;  /* 0x8000002c1900720b */ /* 0x001fe40003f64000 */
[----:B------:R-:W-:Y:S01]  /*1bc0*/  FSETP.GT.AND P4, PT, R24, -R43, PT ;  /* 0x8000002b1800720b */ /* 0x000fe20003f84000 */
[----:B------:R-:W-:Y:S01]  /*1bd0*/  FADD R17, R17, R10 ;  /* 0x0000000a11117221 */ /* 0x000fe20000000000 */
[----:B------:R-:W-:Y:S01]  /*1be0*/  SEL R31, RZ, 0x1, !P3 ;  /* 0x00000001ff1f7807 */ /* 0x000fe20005800000 */
[----:B------:R-:W-:Y:S01]  /*1bf0*/  FADD R13, R13, R34 ;  /* 0x000000220d0d7221 */ /* 0x000fe20000000000 */
[----:B------:R-:W-:Y:S01]  /*1c00*/  SEL R40, RZ, 0x1, !P4 ;  /* 0x00000001ff287807 */ /* 0x000fe20006000000 */
[----:B------:R-:W-:Y:S01]  /*1c10*/  @!P1 FMUL R17, R17, 0.22916667163372039795 ;  /* 0x3e6aaaab11119820 */ /* 0x000fe20000400000 */
[----:B------:R-:W-:Y:S01]  /*1c20*/  FSETP.GT.AND P1, PT, R19, -R8, PT ;  /* 0x800000081300720b */ /* 0x000fe20003f24000 */
[----:B------:R-:W-:Y:S01]  /*1c30*/  @!P2 FMUL R13, R13, 0.22916667163372039795 ;  /* 0x3e6aaaab0d0da820 */ /* 0x000fe20000400000 */
[----:B------:R-:W-:-:S02]  /*1c40*/  PRMT R50, R40, 0x3340, R31 ;  /* 0x0000334028327816 */ /* 0x000fc4000000001f */
[----:B------:R-:W-:Y:S02]  /*1c50*/  IADD3 R40, P5, R6, UR8, RZ ;  /* 0x0000000806287c10 */ /* 0x000fe4000ffbe0ff */
[----:B------:R-:W-:Y:S02]  /*1c60*/  FSETP.GT.AND P2, PT, R15, -R32, PT ;  /* 0x800000200f00720b */ /* 0x000fe40003f44000 */
[----:B------:R-:W-:Y:S02]  /*1c70*/  LEA.HI.X.SX32 R41, R6, UR9, 0x1, P5 ;  /* 0x0000000906297c11 */ /* 0x000fe4000a8f0eff */
[----:B------:R-:W-:Y:S02]  /*1c80*/  FSETP.GT.AND P5, PT, R26, -R7, PT ;  /* 0x800000071a00720b */ /* 0x000fe40003fa4000 */
        /* <DEDUP_REMOVED lines=9> */
[----:B------:R-:W-:Y:S02]  /*1d20*/  ISETP.NE.AND P2, PT, R46, RZ, PT ;  /* 0x000000ff2e00720c */ /* 0x000fe40003f45270 */
[----:B------:R-:W-:Y:S01]  /*1d30*/  PRMT R31, R50, 0x5410, R31 ;  /* 0x00005410321f7816 */ /* 0x000fe2000000001f */
[----:B------:R-:W-:Y:S01]  /*1d40*/  FADD R14, R14, R33 ;  /* 0x000000210e0e7221 */ /* 0x000fe20000000000 */
[----:B------:R-:W-:-:S03]  /*1d50*/  FADD R20, R20, R39 ;  /* 0x0000002714147221 */ /* 0x000fc60000000000 */
[----:B------:R0:W-:Y:S01]  /*1d60*/  @P0 STG.E.128 desc[UR6][R40.64], R28 ;  /* 0x0000001c28000986 */ /* 0x0001e2000c101d06 */
[----:B------:R-:W-:Y:S01]  /*1d70*/  BAR.SYNC.DEFER_BLOCKING 0x0 ;  /* 0x0000000000007b1d */ /* 0x000fe20000010000 */
[----:B------:R-:W-:-:S04]  /*1d80*/  @!P1 FMUL R14, R14, 0.22916667163372039795 ;  /* 0x3e6aaaab0e0e9820 */ /* 0x000fc80000400000 */
[----:B------:R-:W-:Y:S01]  /*1d90*/  @!P2 FMUL R20, R20, 0.22916667163372039795 ;  /* 0x3e6aaaab1414a820 */ /* 0x000fe20000400000 */
[----:B------:R-:W-:Y:S02]  /*1da0*/  ISETP.NE.AND P0, PT, R48, RZ, PT ;  /* 0x000000ff3000720c */ /* 0x000fe40003f05270 */
[----:B------:R-:W-:Y:S02]  /*1db0*/  ISETP.NE.AND P1, PT, R47, RZ, PT ;  /* 0x000000ff2f00720c */ /* 0x000fe40003f25270 */
[----:B------:R-:W-:Y:S01]  /*1dc0*/  ISETP.NE.AND P2, PT, R45, RZ, PT ;  /* 0x000000ff2d00720c */ /* 0x000fe20003f45270 */
[----:B------:R-:W-:Y:S01]  /*1dd0*/  FADD R21, R21, R38 ;  /* 0x0000002615157221 */ /* 0x000fe20000000000 */
[----:B------:R-:W-:Y:S01]  /*1de0*/  FADD R22, R22, R37 ;  /* 0x0000002516167221 */ /* 0x000fe20000000000 */
[----:B------:R-:W-:Y:S01]  /*1df0*/  FADD R23, R23, R36 ;  /* 0x0000002417177221 */ /* 0x000fe20000000000 */
[----:B------:R-:W-:Y:S01]  /*1e00*/  FADD R25, R25, R44 ;  /* 0x0000002c19197221 */ /* 0x000fe20000000000 */
[----:B------:R-:W-:Y:S01]  /*1e10*/  FADD R24, R24, R43 ;  /* 0x0000002b18187221 */ /* 0x000fe20000000000 */
[----:B------:R-:W-:Y:S01]  /*1e20*/  FADD R26, R26, R7 ;  /* 0x000000071a1a7221 */ /* 0x000fe20000000000 */
[----:B------:R-:W-:Y:S01]  /*1e30*/  FADD R27, R27, R42 ;  /* 0x0000002a1b1b7221 */ /* 0x000fe20000000000 */
[----:B------:R-:W-:Y:S01]  /*1e40*/  @!P3 FMUL R25, R25, 0.22916667163372039795 ;  /* 0x3e6aaaab1919b820 */ /* 0x000fe20000400000 */
[----:B------:R-:W-:Y:S01]  /*1e50*/  @!P0 FMUL R23, R23, 0.22916667163372039795 ;  /* 0x3e6aaaab17178820 */ /* 0x000fe20000400000 */
[----:B------:R-:W-:Y:S01]  /*1e60*/  @!P4 FMUL R24, R24, 0.22916667163372039795 ;  /* 0x3e6aaaab1818c820 */ /* 0x000fe20000400000 */
[----:B------:R-:W-:Y:S01]  /*1e70*/  @!P1 FMUL R21, R21, 0.22916667163372039795 ;  /* 0x3e6aaaab15159820 */ /* 0x000fe20000400000 */
[----:B------:R-:W-:Y:S01]  /*1e80*/  @!P5 FMUL R26, R26, 0.22916667163372039795 ;  /* 0x3e6aaaab1a1ad820 */ /* 0x000fe20000400000 */
[----:B------:R-:W-:Y:S01]  /*1e90*/  @!P2 FMUL R22, R22, 0.22916667163372039795 ;  /* 0x3e6aaaab1616a820 */ /* 0x000fe20000400000 */
[----:B------:R-:W-:Y:S01]  /*1ea0*/  @!P6 FMUL R27, R27, 0.22916667163372039795 ;  /* 0x3e6aaaab1b1be820 */ /* 0x000fe20000400000 */
[----:B------:R1:W-:Y:S01]  /*1eb0*/  STS.128 [R4], R16 ;  /* 0x0000001004007388 */ /* 0x0003e20000000c00 */
[----:B0-----:R-:W-:-:S03]  /*1ec0*/  LOP3.LUT R28, R5, 0xc, R2, 0xf8, !PT ;  /* 0x0000000c051c7812 */ /* 0x001fc600078ef802 */
[----:B------:R0:W-:Y:S04]  /*1ed0*/  STS.128 [R4+0x10], R12 ;  /* 0x0000100c04007388 */ /* 0x0001e80000000c00 */
[----:B------:R2:W-:Y:S04]  /*1ee0*/  STS.128 [R4+0x20], R20 ;  /* 0x0000201404007388 */ /* 0x0005e80000000c00 */
[----:B------:R3:W-:Y:S01]  /*1ef0*/  STS.128 [R4+0x30], R24 ;  /* 0x0000301804007388 */ /* 0x0007e20000000c00 */
[----:B------:R-:W-:Y:S01]  /*1f00*/  LOP3.LUT R2, R2, 0x3fc, RZ, 0xc0, !PT ;  /* 0x000003fc02027812 */ /* 0x000fe200078ec0ff */
[----:B------:R-:W-:-:S03]  /*1f10*/  IMAD.SHL.U32 R5, R0, 0x10, RZ ;  /* 0x0000001000057824 */ /* 0x000fc600078e00ff */
[C---:B------:R-:W-:Y:S02]  /*1f20*/  LOP3.LUT R6, R2.reuse, 0x400, RZ, 0xfc, !PT ;  /* 0x0000040002067812 */ /* 0x040fe400078efcff */
[----:B------:R-:W-:Y:S02]  /*1f30*/  LOP3.LUT R7, R2, 0x800, RZ, 0xfc, !PT ;  /* 0x0000080002077812 */ /* 0x000fe400078efcff */
[----:B------:R-:W-:Y:S02]  /*1f40*/  LOP3.LUT R5, R5, 0xfc0, RZ, 0xc0, !PT ;  /* 0x00000fc005057812 */ /* 0x000fe400078ec0ff */
[----:B------:R-:W-:Y:S02]  /*1f50*/  LOP3.LUT R6, R6, 0x7f0, RZ, 0xc0, !PT ;  /* 0x000007f006067812 */ /* 0x000fe400078ec0ff */
[----:B------:R-:W-:Y:S01]  /*1f60*/  LOP3.LUT R8, R7, 0xbf0, RZ, 0xc0, !PT ;  /* 0x00000bf007087812 */ /* 0x000fe200078ec0ff */
[----:B------:R-:W-:Y:S01]  /*1f70*/  VIADD R5, R5, UR4 ;  /* 0x0000000405057c36 */ /* 0x000fe20008000000 */
[----:B------:R-:W-:-:S02]  /*1f80*/  LEA R7, R6, UR4, 0x2 ;  /* 0x0000000406077c11 */ /* 0x000fc4000f8e10ff */
[----:B------:R-:W-:Y:S01]  /*1f90*/  LEA R9, R8, UR4, 0x2 ;  /* 0x0000000408097c11 */ /* 0x000fe2000f8e10ff */
[C---:B-1----:R-:W-:Y:S01]  /*1fa0*/  IMAD R16, R2.reuse, 0x4, R5 ;  /* 0x0000000402107824 */ /* 0x042fe200078e0205 */
[----:B------:R-:W-:Y:S01]  /*1fb0*/  BAR.SYNC.DEFER_BLOCKING 0x0 ;  /* 0x0000000000007b1d */ /* 0x000fe20000010000 */
[C---:B0-----:R-:W-:Y:S02]  /*1fc0*/  LEA R12, R2.reuse, R7, 0x2 ;  /* 0x00000007020c7211 */ /* 0x041fe400078e10ff */
[----:B------:R-:W-:Y:S01]  /*1fd0*/  IMAD R9, R2, 0x4, R9 ;  /* 0x0000000402097824 */ /* 0x000fe200078e0209 */
[----:B------:R-:W-:-:S04]  /*1fe0*/  SHF.R.S32.HI R5, RZ, 0x1f, R28 ;  /* 0x0000001fff057819 */ /* 0x000fc8000001141c */
[----:B------:R-:W0:Y:S01]  /*1ff0*/  LDC.64 R6, c[0x0][0x248] ;  /* 0x00009200ff067b82 */ /* 0x000e220000000a00 */
[----:B------:R-:W-:Y:S02]  /*2000*/  LEA.HI R5, R5, R28, RZ, 0x6 ;  /* 0x0000001c05057211 */ /* 0x000fe400078f30ff */
[----:B------:R-:W-:Y:S01]  /*2010*/  SHF.R.U32.HI R0, RZ, 0x2, R0 ;  /* 0x00000002ff007819 */ /* 0x000fe20000011600 */
[----:B------:R-:W1:Y:S04]  /*2020*/  LDS.128 R16, [R16] ;  /* 0x0000000010107984 */ /* 0x000e680000000c00 */
[----:B------:R-:W4:Y:S04]  /*2030*/  LDS.128 R12, [R12+0x1000] ;  /* 0x001000000c0c7984 */ /* 0x000f280000000c00 */
[----:B------:R-:W5:Y:S01]  /*2040*/  LDS.128 R8, [R9+0x2000] ;  /* 0x0020000009087984 */ /* 0x000f620000000c00 */
[----:B--2---:R-:W-:Y:S01]  /*2050*/  IMAD.SHL.U32 R20, R5, 0x100, RZ ;  /* 0x0000010005147824 */ /* 0x004fe200078e00ff */
[----:B------:R-:W-:-:S02]  /*2060*/  SGXT.U32 R0, R0, 0x6 ;  /* 0x000000060000781a */ /* 0x000fc40000000000 */
[----:B------:R-:W-:Y:S02]  /*2070*/  LOP3.LUT R5, R5, 0xffffffc0, RZ, 0xc0, !PT ;  /* 0xffffffc005057812 */ /* 0x000fe400078ec0ff */
[----:B------:R-:W-:Y:S02]  /*2080*/  LOP3.LUT R20, R20, 0xffffc000, RZ, 0xc0, !PT ;  /* 0xffffc00014147812 */ /* 0x000fe400078ec0ff */
[----:B------:R-:W-:Y:S02]  /*2090*/  PRMT R0, R0, 0x6540, R3 ;  /* 0x0000654000007816 */ /* 0x000fe40000000003 */
[----:B------:R-:W-:Y:S02]  /*20a0*/  LOP3.LUT R3, R2, 0xc00, RZ, 0xfc, !PT ;  /* 0x00000c0002037812 */ /* 0x000fe400078efcff */
[----:B------:R-:W-:Y:S02]  /*20b0*/  ISETP.GE.AND P0, PT, R28, 0x100, PT ;  /* 0x000001001c00780c */ /* 0x000fe40003f06270 */
[----:B------:R-:W-:-:S02]  /*20c0*/  IADD3 R28, R20, R28, -R5 ;  /* 0x0000001c141c7210 */ /* 0x000fc40007ffe805 */
[C---:B------:R-:W-:Y:S02]  /*20d0*/  LOP3.LUT R21, R0.reuse, 0x40, RZ, 0xfc, !PT ;  /* 0x0000004000157812 */ /* 0x040fe400078efcff */
[C---:B------:R-:W-:Y:S02]  /*20e0*/  LOP3.LUT R5, R0.reuse, 0x80, RZ, 0xfc, !PT ;  /* 0x0000008000057812 */ /* 0x040fe400078efcff */
[----:B---3--:R-:W-:Y:S02]  /*20f0*/  LOP3.LUT R4, R3, 0xff0, RZ, 0xc0, !PT ;  /* 0x00000ff003047812 */ /* 0x008fe400078ec0ff */
[C---:B------:R-:W-:Y:S02]  /*2100*/  LOP3.LUT R3, R0.reuse, 0xc0, RZ, 0xfc, !PT ;  /* 0x000000c000037812 */ /* 0x040fe400078efcff */
[----:B------:R-:W-:Y:S02]  /*2110*/  ISETP.LT.AND P3, PT, R0, 0x100, !P0 ;  /* 0x000001000000780c */ /* 0x000fe40004761270 */
[----:B------:R-:W-:-:S02]  /*2120*/  ISETP.LT.AND P2, PT, R21, 0x100, !P0 ;  /* 0x000001001500780c */ /* 0x000fc40004741270 */
[----:B------:R-:W-:Y:S01]  /*2130*/  ISETP.LT.AND P1, PT, R5, 0x100, !P0 ;  /* 0x000001000500780c */ /* 0x000fe20004721270 */
[--C-:B------:R-:W-:Y:S01]  /*2140*/  IMAD R25, R0, 0x40, R28.reuse ;  /* 0x0000004000197824 */ /* 0x100fe200078e021c */
[----:B------:R-:W-:Y:S01]  /*2150*/  ISETP.LT.AND P0, PT, R3, 0x100, !P0 ;  /* 0x000001000300780c */ /* 0x000fe20004701270 */
[--C-:B------:R-:W-:Y:S01]  /*2160*/  IMAD R21, R21, 0x40, R28.reuse ;  /* 0x0000004015157824 */ /* 0x100fe200078e021c */
[----:B------:R-:W-:Y:S01]  /*2170*/  LEA R27, R4, UR4, 0x2 ;  /* 0x00000004041b7c11 */ /* 0x000fe2000f8e10ff */
[----:B------:R-:W-:Y:S02]  /*2180*/  IMAD R23, R5, 0x40, R28 ;  /* 0x0000004005177824 */ /* 0x000fe400078e021c */
[----:B0-----:R-:W-:-:S04]  /*2190*/  IMAD.WIDE R4, R25, 0x4, R6 ;  /* 0x0000000419047825 */ /* 0x001fc800078e0206 */
[--C-:B------:R-:W-:Y:S01]  /*21a0*/  IMAD.WIDE R20, R21, 0x4, R6.reuse ;  /* 0x0000000415147825 */ /* 0x100fe200078e0206 */
[----:B-1----:R0:W-:Y:S03]  /*21b0*/  @P3 STG.E.128 desc[UR6][R4.64], R16 ;  /* 0x0000001004003986 */ /* 0x0021e6000c101d06 */
[----:B------:R-:W-:Y:S01]  /*21c0*/  IMAD.WIDE R22, R23, 0x4, R6 ;  /* 0x0000000417167825 */ /* 0x000fe200078e0206 */
[----:B----4-:R0:W-:Y:S04]  /*21d0*/  @P2 STG.E.128 desc[UR6][R20.64], R12 ;  /* 0x0000000c14002986 */ /* 0x0101e8000c101d06 */
[----:B-----5:R0:W-:Y:S01]  /*21e0*/  @P1 STG.E.128 desc[UR6][R22.64], R8 ;  /* 0x0000000816001986 */ /* 0x0201e2000c101d06 */
[----:B------:R-:W-:Y:S01]  /*21f0*/  IMAD R27, R2, 0x4, R27 ;  /* 0x00000004021b7824 */ /* 0x000fe200078e021b */
[----:B0-----:R-:W-:Y:S06]  /*2200*/  @!P0 EXIT ;  /* 0x000000000000894d */ /* 0x001fec0003800000 */
[----:B------:R-:W0:Y:S01]  /*2210*/  LDS.128 R24, [R27+0x3000] ;  /* 0x003000001b187984 */ /* 0x000e220000000c00 */
[----:B------:R-:W-:-:S04]  /*2220*/  IMAD R3, R3, 0x40, R28 ;  /* 0x0000004003037824 */ /* 0x000fc800078e021c */
[----:B------:R-:W-:-:S05]  /*2230*/  IMAD.WIDE R6, R3, 0x4, R6 ;  /* 0x0000000403067825 */ /* 0x000fca00078e0206 */
[----:B0-----:R-:W-:Y:S01]  /*2240*/  STG.E.128 desc[UR6][R6.64], R24 ;  /* 0x0000001806007986 */ /* 0x001fe2000c101d06 */
[----:B------:R-:W-:Y:S05]  /*2250*/  EXIT ;  /* 0x000000000000794d */ /* 0x000fea0003800000 */
.L_x_0:
[----:B------:R-:W-:-:S00]  /*2260*/  BRA `(.L_x_0) ;  /* 0xfffffffc00fc7947 */ /* 0x000fc0000383ffff */
[----:B------:R-:W-:-:S00]  /*2270*/  NOP ;  /* 0x0000000000007918 */ /* 0x000fc00000000000 */
        /* <DEDUP_REMOVED lines=8> */
.L_x_1:


//--------------------- .nv.global.init           --------------------------
	.section	.nv.global.init,"aw",@progbits
.nv.global.init:
	.type		_$_str,@object
	.size		_$_str,(_$_str_$_2 - _$_str)
_$_str:
        /*0000*/ 	.byte	0x5f, 0x5f, 0x43, 0x55, 0x44, 0x41, 0x5f, 0x46, 0x54, 0x5a, 0x00
	.type		_$_str_$_2,@object
	.size		_$_str_$_2,(.L_1 - _$_str_$_2)
_$_str_$_2:
        /*000b*/ 	.byte	0x5f, 0x5f, 0x43, 0x55, 0x44, 0x41, 0x5f, 0x50, 0x52, 0x45, 0x43, 0x5f, 0x53, 0x51, 0x52, 0x54
        /*001b*/ 	.byte	0x00
.L_1:


//--------------------- .nv.shared.triton_poi_fused__native_batch_norm_legit_no_training_add_rrelu_with_noise_functional_24 --------------------------
	.section	.nv.shared.triton_poi_fused__native_batch_norm_legit_no_training_add_rrelu_with_noise_functional_24,"aw",@nobits
	.sectionflags	@""
	.align	16
	.zero		1024


//--------------------- .nv.constant0.triton_poi_fused__native_batch_norm_legit_no_training_add_rrelu_with_noise_functional_24 --------------------------
	.section	.nv.constant0.triton_poi_fused__native_batch_norm_legit_no_training_add_rrelu_with_noise_functional_24,"a",@progbits
	.sectionflags	@""
	.align	4
.nv.constant0.triton_poi_fused__native_batch_norm_legit_no_training_add_rrelu_with_noise_functional_24:
	.zero		600
